def gluon_tcgen05(
    a_ptr,
    b_ptr,
    c_ptr,
    M,
    N,
    K,
    stride_am,
    stride_bk,
    stride_cm,
    BLOCK_M: gl.constexpr,
    BLOCK_N: gl.constexpr,
    BLOCK_K: gl.constexpr,
    DTYPE: gl.constexpr,
    A_LAYOUT: gl.constexpr,
    B_LAYOUT: gl.constexpr,
    C_LAYOUT: gl.constexpr,
    B_SHAPE: gl.constexpr,
    TMEM_LAYOUT: gl.constexpr,
    TMEM_REG: gl.constexpr,
    TRANS_B: gl.constexpr,
    NUM_BUFFERS: gl.constexpr,
):
    a_desc = tma.make_tensor_descriptor(
        a_ptr, [M, K], [stride_am, 1], [BLOCK_M, BLOCK_K], A_LAYOUT
    )
    b_desc = tma.make_tensor_descriptor(
        b_ptr,
        [N, K] if TRANS_B else [K, N],
        [stride_bk, 1],
        B_SHAPE,
        B_LAYOUT,
    )
    c_desc = tma.make_tensor_descriptor(
        c_ptr, [M, N], [stride_cm, 1], [BLOCK_M, BLOCK_N], C_LAYOUT
    )

    a_bufs = gl.allocate_shared_memory(
        DTYPE, [NUM_BUFFERS, BLOCK_M, BLOCK_K], A_LAYOUT
    )
    b_bufs = gl.allocate_shared_memory(DTYPE, [NUM_BUFFERS] + B_SHAPE, B_LAYOUT)

    pid_m = gl.program_id(0)
    pid_n = gl.program_id(1)
    off_m = pid_m * BLOCK_M
    off_n = pid_n * BLOCK_N

    tma_bars = gl.allocate_shared_memory(
        gl.int64, [NUM_BUFFERS, 1], mbarrier.MBarrierLayout()
    )
    mma_bars = gl.allocate_shared_memory(
        gl.int64, [NUM_BUFFERS, 1], mbarrier.MBarrierLayout()
    )
    for i in gl.static_range(NUM_BUFFERS):
        mbarrier.init(tma_bars.index(i), count=1)
        mbarrier.init(mma_bars.index(i), count=1)

    acc_tmem = allocate_tensor_memory(gl.float32, [BLOCK_M, BLOCK_N], TMEM_LAYOUT)
    idx = 0
    phase = 0
    use_acc = False
    for k in range(0, K, BLOCK_K):
        a = a_bufs.index(idx)
        b = b_bufs.index(idx)
        tma_bar = tma_bars.index(idx)
        mma_bar = mma_bars.index(idx)
        mbarrier.expect(
            tma_bar, a_desc.block_type.nbytes + b_desc.block_type.nbytes
        )
        tma.async_copy_global_to_shared(a_desc, [off_m, k], tma_bar, a)
        tma.async_copy_global_to_shared(
            b_desc, [off_n, k] if TRANS_B else [k, off_n], tma_bar, b
        )
        mbarrier.wait(tma_bar, phase=phase)

        if TRANS_B:
            b = b.permute((1, 0))
        tcgen05_mma(a, b, acc_tmem, use_acc=use_acc)
        tcgen05_commit(mma_bar)
        mbarrier.wait(mma_bar, phase=phase)
        use_acc = True

        idx += 1
        if idx == NUM_BUFFERS:
            idx = 0
            phase ^= 1

    for i in gl.static_range(NUM_BUFFERS):
        mbarrier.invalidate(tma_bars.index(i))
        mbarrier.invalidate(mma_bars.index(i))

    acc = acc_tmem.load(TMEM_REG)
    c_smem = gl.allocate_shared_memory(DTYPE, [BLOCK_M, BLOCK_N], C_LAYOUT)
    c_smem.store(acc.to(DTYPE))
    fence_async_shared()
    tma.async_copy_shared_to_global(c_desc, [off_m, off_n], c_smem)
    tma.store_wait(pendings=0)

# config = {"BLOCK_K": 128, "BLOCK_M": 128, "BLOCK_N": 128, "arch": "sm_100", "dtype": "fp8e4m3", "num_buffers": 3, "num_warps": 4, "trans_b": 0}
# arch = sm_100


// ===== COMPILED SASS (sm_100a) =====

	.target	sm_100a

	.elftype	@"ET_EXEC"


//--------------------- .note.nv.tkinfo           --------------------------
	.section	.note.nv.tkinfo,"",@"SHT_NOTE"
	.sectionflags	@"SHF_NOTE_NV_TKINFO"
	.tkinfo
        /*0018*/ 	.word	0x00000081
        /*0030*/ 	.string	""
        /*0030*/ 	.string	"ptxas-blackwell"
        /*0030*/ 	.string	"Cuda compilation tools, release 12.9, V12.9.86"
        /*0030*/ 	.string	"Build cuda_12.9.r12.9/compiler.36037853_0"
        /*0030*/ 	.string	"-v  -suppress-debug-info  -lineinfo  -arch sm_100a "



//--------------------- .note.nv.cuver            --------------------------
	.section	.note.nv.cuver,"",@"SHT_NOTE"
	.sectionflags	@"SHF_NOTE_NV_CUVER"
        /*0018*/ 	.short	0x0001
        /*001a*/ 	.short	0x0064
        /*001c*/ 	.short	0x0001
        /*001e*/ 	.short	0x0000
        /*0020*/ 	.short	0x0001
        /*0022*/ 	.short	0x0000


//--------------------- .nv.info                  --------------------------
	.section	.nv.info,"",@"SHT_CUDA_INFO"
	.align	4


	//----- nvinfo : EIATTR_REGCOUNT
	.align		4
        /*0000*/ 	.byte	0x04, 0x2f
        /*0002*/ 	.short	(.L_4 - .L_3)
	.align		4
.L_3:
        /*0004*/ 	.word	index@(gluon_tcgen05)
        /*0008*/ 	.word	0x00000087


	//----- nvinfo : EIATTR_FRAME_SIZE
	.align		4
.L_4:
        /*000c*/ 	.byte	0x04, 0x11
        /*000e*/ 	.short	(.L_6 - .L_5)
	.align		4
.L_5:
        /*0010*/ 	.word	index@($__internal_2_$__cuda_sm10x_tcgen05_guardrail_trap_unallocated_columns_being_dealloced)
        /*0014*/ 	.word	0x00000000


	//----- nvinfo : EIATTR_FRAME_SIZE
	.align		4
.L_6:
        /*0018*/ 	.byte	0x04, 0x11
        /*001a*/ 	.short	(.L_8 - .L_7)
	.align		4
.L_7:
        /*001c*/ 	.word	index@($__internal_1_$__cuda_sm10x_tcgen05_guardrail_trap_phase_invalid_during_alloc)
        /*0020*/ 	.word	0x00000000


	//----- nvinfo : EIATTR_FRAME_SIZE
	.align		4
.L_8:
        /*0024*/ 	.byte	0x04, 0x11
        /*0026*/ 	.short	(.L_10 - .L_9)
	.align		4
.L_9:
        /*0028*/ 	.word	index@($__internal_0_$__cuda_sm10x_tcgen05_guardrail_trap_col_being_dealloced_not_returned_by_alloc)
        /*002c*/ 	.word	0x00000000


	//----- nvinfo : EIATTR_FRAME_SIZE
	.align		4
.L_10:
        /*0030*/ 	.byte	0x04, 0x11
        /*0032*/ 	.short	(.L_12 - .L_11)
	.align		4
.L_11:
        /*0034*/ 	.word	index@(gluon_tcgen05)
        /*0038*/ 	.word	0x00000000


	//----- nvinfo : EIATTR_MIN_STACK_SIZE
	.align		4
.L_12:
        /*003c*/ 	.byte	0x04, 0x12
        /*003e*/ 	.short	(.L_14 - .L_13)
	.align		4
.L_13:
        /*0040*/ 	.word	index@(gluon_tcgen05)
        /*0044*/ 	.word	0x00000000
.L_14:


//--------------------- .nv.info.gluon_tcgen05    --------------------------
	.section	.nv.info.gluon_tcgen05,"",@"SHT_CUDA_INFO"
	.sectionflags	@""
	.align	4


	//----- nvinfo : EIATTR_CUDA_API_VERSION
	.align		4
        /*0000*/ 	.byte	0x04, 0x37
        /*0002*/ 	.short	(.L_16 - .L_15)
.L_15:
        /*0004*/ 	.word	0x00000081


	//----- nvinfo : EIATTR_KPARAM_INFO
	.align		4
.L_16:
        /*0008*/ 	.byte	0x04, 0x17
        /*000a*/ 	.short	(.L_18 - .L_17)
.L_17:
        /*000c*/ 	.word	0x00000000
        /*0010*/ 	.short	0x000a
        /*0012*/ 	.short	0x0048
        /*0014*/ 	.byte	0x00, 0xf4, 0x21, 0x00


	//----- nvinfo : EIATTR_KPARAM_INFO
	.align		4
.L_18:
        /*0018*/ 	.byte	0x04, 0x17
        /*001a*/ 	.short	(.L_20 - .L_19)
.L_19:
        /*001c*/ 	.word	0x00000000
        /*0020*/ 	.short	0x0009
        /*0022*/ 	.short	0x0040
        /*0024*/ 	.byte	0x00, 0xf4, 0x21, 0x00


	//----- nvinfo : EIATTR_KPARAM_INFO
	.align		4
.L_20:
        /*0028*/ 	.byte	0x04, 0x17
        /*002a*/ 	.short	(.L_22 - .L_21)
.L_21:
        /*002c*/ 	.word	0x00000000
        /*0030*/ 	.short	0x0008
        /*0032*/ 	.short	0x0038
        /*0034*/ 	.byte	0x00, 0xf0, 0x21, 0x00


	//----- nvinfo : EIATTR_KPARAM_INFO
	.align		4
.L_22:
        /*0038*/ 	.byte	0x04, 0x17
        /*003a*/ 	.short	(.L_24 - .L_23)
.L_23:
        /*003c*/ 	.word	0x00000000
        /*0040*/ 	.short	0x0007
        /*0042*/ 	.short	0x0030
        /*0044*/ 	.byte	0x00, 0xf0, 0x21, 0x00


	//----- nvinfo : EIATTR_KPARAM_INFO
	.align		4
.L_24:
        /*0048*/ 	.byte	0x04, 0x17
        /*004a*/ 	.short	(.L_26 - .L_25)
.L_25:
        /*004c*/ 	.word	0x00000000
        /*0050*/ 	.short	0x0006
        /*0052*/ 	.short	0x0028
        /*0054*/ 	.byte	0x00, 0xf0, 0x21, 0x00


	//----- nvinfo : EIATTR_KPARAM_INFO
	.align		4
.L_26:
        /*0058*/ 	.byte	0x04, 0x17
        /*005a*/ 	.short	(.L_28 - .L_27)
.L_27:
        /*005c*/ 	.word	0x00000000
        /*0060*/ 	.short	0x0005
        /*0062*/ 	.short	0x0020
        /*0064*/ 	.byte	0x00, 0xf0, 0x11, 0x00


	//----- nvinfo : EIATTR_KPARAM_INFO
	.align		4
.L_28:
        /*0068*/ 	.byte	0x04, 0x17
        /*006a*/ 	.short	(.L_30 - .L_29)
.L_29:
        /*006c*/ 	.word	0x00000000
        /*0070*/ 	.short	0x0004
        /*0072*/ 	.short	0x001c
        /*0074*/ 	.byte	0x00, 0xf0, 0x11, 0x00


	//----- nvinfo : EIATTR_KPARAM_INFO
	.align		4
.L_30:
        /*0078*/ 	.byte	0x04, 0x17
        /*007a*/ 	.short	(.L_32 - .L_31)
.L_31:
        /*007c*/ 	.word	0x00000000
        /*0080*/ 	.short	0x0003
        /*0082*/ 	.short	0x0018
        /*0084*/ 	.byte	0x00, 0xf0, 0x11, 0x00


	//----- nvinfo : EIATTR_KPARAM_INFO
	.align		4
.L_32:
        /*0088*/ 	.byte	0x04, 0x17
        /*008a*/ 	.short	(.L_34 - .L_33)
.L_33:
        /*008c*/ 	.word	0x00000000
        /*0090*/ 	.short	0x0002
        /*0092*/ 	.short	0x0010
        /*0094*/ 	.byte	0x00, 0xf4, 0x21, 0x00


	//----- nvinfo : EIATTR_KPARAM_INFO
	.align		4
.L_34:
        /*0098*/ 	.byte	0x04, 0x17
        /*009a*/ 	.short	(.L_36 - .L_35)
.L_35:
        /*009c*/ 	.word	0x00000000
        /*00a0*/ 	.short	0x0001
        /*00a2*/ 	.short	0x0008
        /*00a4*/ 	.byte	0x00, 0xf4, 0x21, 0x00


	//----- nvinfo : EIATTR_KPARAM_INFO
	.align		4
.L_36:
        /*00a8*/ 	.byte	0x04, 0x17
        /*00aa*/ 	.short	(.L_38 - .L_37)
.L_37:
        /*00ac*/ 	.word	0x00000000
        /*00b0*/ 	.short	0x0000
        /*00b2*/ 	.short	0x0000
        /*00b4*/ 	.byte	0x00, 0xf4, 0x21, 0x00


	//----- nvinfo : EIATTR_AT_ENTRY_FRAGMENTS
	.align		4
.L_38:
        /*00b8*/ 	.byte	0x04, 0x4f
        /*00ba*/ 	.short	(.L_40 - .L_39)


	//   ....[0]....
.L_39:
        /*00bc*/ 	.word	0x00000004


	//----- nvinfo : EIATTR_RESERVED_SMEM_USED
	.align		4
.L_40:
        /*00c0*/ 	.byte	0x01, 0x41
	.zero		2


	//----- nvinfo : EIATTR_SPARSE_MMA_MASK
	.align		4
        /*00c4*/ 	.byte	0x03, 0x50
        /*00c6*/ 	.short	0x0000


	//----- nvinfo : EIATTR_TCGEN05_1CTA_USED
	.align		4
        /*00c8*/ 	.byte	0x01, 0x51
	.zero		2


	//----- nvinfo : EIATTR_MAXREG_COUNT
	.align		4
        /*00cc*/ 	.byte	0x03, 0x1b
        /*00ce*/ 	.short	0x00ff


	//----- nvinfo : EIATTR_NUM_BARRIERS
	.align		4
        /*00d0*/ 	.byte	0x02, 0x4c
        /*00d2*/ 	.byte	0x01
	.zero		1


	//----- nvinfo : EIATTR_INT_WARP_WIDE_INSTR_OFFSETS
	.align		4
        /*00d4*/ 	.byte	0x04, 0x31
        /*00d6*/ 	.short	(.L_42 - .L_41)


	//   ....[0]....
.L_41:
        /*00d8*/ 	.word	0x00001620


	//   ....[1]....
        /*00dc*/ 	.word	0x00001640


	//   ....[2]....
        /*00e0*/ 	.word	0x000016c0


	//   ....[3]....
        /*00e4*/ 	.word	0x00001990


	//   ....[4]....
        /*00e8*/ 	.word	0x000019a0


	//   ....[5]....
        /*00ec*/ 	.word	0x000019b0


	//   ....[6]....
        /*00f0*/ 	.word	0x000019c0


	//   ....[7]....
        /*00f4*/ 	.word	0x00001ce0


	//   ....[8]....
        /*00f8*/ 	.word	0x00001cf0


	//   ....[9]....
        /*00fc*/ 	.word	0x00001e60


	//   ....[10]....
        /*0100*/ 	.word	0x00001eb0


	//   ....[11]....
        /*0104*/ 	.word	0x00001ec0


	//   ....[12]....
        /*0108*/ 	.word	0x00001ef0


	//   ....[13]....
        /*010c*/ 	.word	0x000021e0


	//   ....[14]....
        /*0110*/ 	.word	0x000021f0


	//   ....[15]....
        /*0114*/ 	.word	0x000024e0


	//   ....[16]....
        /*0118*/ 	.word	0x000024f0


	//   ....[17]....
        /*011c*/ 	.word	0x00002be0


	//   ....[18]....
        /*0120*/ 	.word	0x00002c30


	//----- nvinfo : EIATTR_COOP_GROUP_MASK_REGIDS
	.align		4
.L_42:
        /*0124*/ 	.byte	0x04, 0x29
        /*0126*/ 	.short	(.L_44 - .L_43)


	//   ....[0]....
.L_43:
        /*0128*/ 	.word	0xffffffff


	//   ....[1]....
        /*012c*/ 	.word	0xffffffff


	//   ....[2]....
        /*0130*/ 	.word	0xffffffff


	//   ....[3]....
        /*0134*/ 	.word	0xffffffff


	//   ....[4]....
        /*0138*/ 	.word	0xffffffff


	//   ....[5]....
        /*013c*/ 	.word	0xffffffff


	//   ....[6]....
        /*0140*/ 	.word	0xffffffff


	//   ....[7]....
        /*0144*/ 	.word	0xffffffff


	//   ....[8]....
        /*0148*/ 	.word	0xffffffff


	//   ....[9]....
        /*014c*/ 	.word	0xffffffff


	//----- nvinfo : EIATTR_COOP_GROUP_INSTR_OFFSETS
	.align		4
.L_44:
        /*0150*/ 	.byte	0x04, 0x28
        /*0152*/ 	.short	(.L_46 - .L_45)


	//   ....[0]....
.L_45:
        /*0154*/ 	.word	0x00000050


	//   ....[1]....
        /*0158*/ 	.word	0x00000310


	//   ....[2]....
        /*015c*/ 	.word	0x000004f0


	//   ....[3]....
        /*0160*/ 	.word	0x000009a0


	//   ....[4]....
        /*0164*/ 	.word	0x00000ae0


	//   ....[5]....
        /*0168*/ 	.word	0x00000f50


	//   ....[6]....
        /*016c*/ 	.word	0x00001090


	//   ....[7]....
        /*0170*/ 	.word	0x000014e0


	//   ....[8]....
        /*0174*/ 	.word	0x00002a70


	//   ....[9]....
        /*0178*/ 	.word	0x00002ce0


	//----- nvinfo : EIATTR_VRC_CTA_INIT_COUNT
	.align		4
.L_46:
        /*017c*/ 	.byte	0x02, 0x4a
        /*017e*/ 	.byte	0x80
	.zero		1


	//----- nvinfo : EIATTR_MBARRIER_INSTR_OFFSETS
	.align		4
        /*0180*/ 	.byte	0x04, 0x39
        /*0182*/ 	.short	(.L_48 - .L_47)


	//   ....[0]....
.L_47:
        /*0184*/ 	.word	0x000016e0
        /*0188*/ 	.word	0x000000ff
        /*018c*/ 	.word	0x00018000
        /*0190*/ 	.short	0x0100
        /*0192*/ 	.byte	0x08
	.zero		1


	//   ....[1]....
        /*0194*/ 	.word	0x000016f0
        /*0198*/ 	.word	0x000000ff
        /*019c*/ 	.word	0x00018020
        /*01a0*/ 	.short	0x0100
        /*01a2*/ 	.byte	0x08
	.zero		1


	//   ....[2]....
        /*01a4*/ 	.word	0x000017a0
        /*01a8*/ 	.word	0x000000ff
        /*01ac*/ 	.word	0x00018008
        /*01b0*/ 	.short	0x0100
        /*01b2*/ 	.byte	0x08
	.zero		1


	//   ....[3]....
        /*01b4*/ 	.word	0x000017b0
        /*01b8*/ 	.word	0x000000ff
        /*01bc*/ 	.word	0x00018028
        /*01c0*/ 	.short	0x0100
        /*01c2*/ 	.byte	0x08
	.zero		1


	//   ....[4]....
        /*01c4*/ 	.word	0x000018c0
        /*01c8*/ 	.word	0x000000ff
        /*01cc*/ 	.word	0x00018010
        /*01d0*/ 	.short	0x0100
        /*01d2*/ 	.byte	0x08
	.zero		1


	//   ....[5]....
        /*01d4*/ 	.word	0x000018d0
        /*01d8*/ 	.word	0x000000ff
        /*01dc*/ 	.word	0x00018030
        /*01e0*/ 	.short	0x0100
        /*01e2*/ 	.byte	0x08
	.zero		1


	//   ....[6]....
        /*01e4*/ 	.word	0x00001aa0
        /*01e8*/ 	.word	0x000000ff
        /*01ec*/ 	.word	0x00018000
        /*01f0*/ 	.short	0x010a
        /*01f2*/ 	.byte	0x08
	.zero		1


	//   ....[7]....
        /*01f4*/ 	.word	0x00001d40
        /*01f8*/ 	.word	0x000000ff
        /*01fc*/ 	.word	0x00018020
        /*0200*/ 	.short	0x010a
        /*0202*/ 	.byte	0x08
	.zero		1


	//   ....[8]....
        /*0204*/ 	.word	0x00001f60
        /*0208*/ 	.word	0x000000ff
        /*020c*/ 	.word	0x00018000
        /*0210*/ 	.short	0x010a
        /*0212*/ 	.byte	0x1c
	.zero		1


	//   ....[9]....
        /*0214*/ 	.word	0x00002230
        /*0218*/ 	.word	0x000000ff
        /*021c*/ 	.word	0x00018020
        /*0220*/ 	.short	0x010a
        /*0222*/ 	.byte	0x1c
	.zero		1


	//   ....[10]....
        /*0224*/ 	.word	0x00002300
        /*0228*/ 	.word	0x000000ff
        /*022c*/ 	.word	0x00018000
        /*0230*/ 	.short	0x0108
        /*0232*/ 	.byte	0x08
	.zero		1


	//   ....[11]....
        /*0234*/ 	.word	0x00002310
        /*0238*/ 	.word	0x000000ff
        /*023c*/ 	.word	0x00018020
        /*0240*/ 	.short	0x0108
        /*0242*/ 	.byte	0x08
	.zero		1


	//   ....[12]....
        /*0244*/ 	.word	0x00002360
        /*0248*/ 	.word	0x000000ff
        /*024c*/ 	.word	0x00018008
        /*0250*/ 	.short	0x0108
        /*0252*/ 	.byte	0x08
	.zero		1


	//   ....[13]....
        /*0254*/ 	.word	0x00002370
        /*0258*/ 	.word	0x000000ff
        /*025c*/ 	.word	0x00018028
        /*0260*/ 	.short	0x0108
        /*0262*/ 	.byte	0x08
	.zero		1


	//   ....[14]....
        /*0264*/ 	.word	0x000023c0
        /*0268*/ 	.word	0x000000ff
        /*026c*/ 	.word	0x00018010
        /*0270*/ 	.short	0x0108
        /*0272*/ 	.byte	0x08
	.zero		1


	//   ....[15]....
        /*0274*/ 	.word	0x000023d0
        /*0278*/ 	.word	0x000000ff
        /*027c*/ 	.word	0x00018030
        /*0280*/ 	.short	0x0108
        /*0282*/ 	.byte	0x08
	.zero		1


	//   ....[16]....
        /*0284*/ 	.word	0x00002d00
        /*0288*/ 	.word	0x000000ff
        /*028c*/ 	.word	0x00018000
        /*0290*/ 	.short	0x010a
        /*0292*/ 	.byte	0x08
	.zero		1


	//   ....[17]....
        /*0294*/ 	.word	0x00002d30
        /*0298*/ 	.word	0x000000ff
        /*029c*/ 	.word	0x00018020
        /*02a0*/ 	.short	0x010a
        /*02a2*/ 	.byte	0x08
	.zero		1


	//   ....[18]....
        /*02a4*/ 	.word	0x00002d60
        /*02a8*/ 	.word	0x000000ff
        /*02ac*/ 	.word	0x00018000
        /*02b0*/ 	.short	0x010a
        /*02b2*/ 	.byte	0x1c
	.zero		1


	//   ....[19]....
        /*02b4*/ 	.word	0x00002d90
        /*02b8*/ 	.word	0x000000ff
        /*02bc*/ 	.word	0x00018020
        /*02c0*/ 	.short	0x010a
        /*02c2*/ 	.byte	0x1c
	.zero		1


	//----- nvinfo : EIATTR_NUM_MBARRIERS
	.align		4
.L_48:
        /*02c4*/ 	.byte	0x03, 0x38
        /*02c6*/ 	.short	0x0006


	//----- nvinfo : EIATTR_EXIT_INSTR_OFFSETS
	.align		4
        /*02c8*/ 	.byte	0x04, 0x1c
        /*02ca*/ 	.short	(.L_50 - .L_49)


	//   ....[0]....
.L_49:
        /*02cc*/ 	.word	0x00002cf0


	//----- nvinfo : EIATTR_REQNTID
	.align		4
.L_50:
        /*02d0*/ 	.byte	0x04, 0x10
        /*02d2*/ 	.short	(.L_52 - .L_51)
.L_51:
        /*02d4*/ 	.word	0x00000080
        /*02d8*/ 	.word	0x00000001
        /*02dc*/ 	.word	0x00000001


	//----- nvinfo : EIATTR_CRS_STACK_SIZE
	.align		4
.L_52:
        /*02e0*/ 	.byte	0x04, 0x1e
        /*02e2*/ 	.short	(.L_54 - .L_53)
.L_53:
        /*02e4*/ 	.word	0x00000000


	//----- nvinfo : EIATTR_CBANK_PARAM_SIZE
	.align		4
.L_54:
        /*02e8*/ 	.byte	0x03, 0x19
        /*02ea*/ 	.short	0x0050


	//----- nvinfo : EIATTR_PARAM_CBANK
	.align		4
        /*02ec*/ 	.byte	0x04, 0x0a
        /*02ee*/ 	.short	(.L_56 - .L_55)
	.align		4
.L_55:
        /*02f0*/ 	.word	index@(.nv.constant0.gluon_tcgen05)
        /*02f4*/ 	.short	0x0380
        /*02f6*/ 	.short	0x0050


	//----- nvinfo : EIATTR_SW_WAR
	.align		4
.L_56:
        /*02f8*/ 	.byte	0x04, 0x36
        /*02fa*/ 	.short	(.L_58 - .L_57)
.L_57:
        /*02fc*/ 	.word	0x00000008
.L_58:


//--------------------- .nv.compat                --------------------------
	.section	.nv.compat,"",@"SHT_CUDA_COMPAT_INFO"
	.align	4
        /*0000*/ 	.byte	0x02, 0x02, 0x02, 0x00, 0x02, 0x05, 0x05, 0x00, 0x02, 0x03, 0x03, 0x00, 0x02, 0x06, 0x01, 0x00


//--------------------- .nv.callgraph             --------------------------
	.section	.nv.callgraph,"",@"SHT_CUDA_CALLGRAPH"
	.align	4
	.sectionentsize	8
	.align		4
        /*0000*/ 	.word	0x00000000
	.align		4
        /*0004*/ 	.word	0xffffffff
	.align		4
        /*0008*/ 	.word	0x00000000
	.align		4
        /*000c*/ 	.word	0xfffffffe
	.align		4
        /*0010*/ 	.word	0x00000000
	.align		4
        /*0014*/ 	.word	0xfffffffd
	.align		4
        /*0018*/ 	.word	0x00000000
	.align		4
        /*001c*/ 	.word	0xfffffffc


//--------------------- .text.gluon_tcgen05       --------------------------
	.section	.text.gluon_tcgen05,"ax",@progbits
	.align	128
        .global         gluon_tcgen05
        .type           gluon_tcgen05,@function
        .size           gluon_tcgen05,(.L_x_81 - gluon_tcgen05)
        .other          gluon_tcgen05,@"STO_CUDA_ENTRY STV_DEFAULT"
gluon_tcgen05:
.text.gluon_tcgen05:
[----:B------:R-:W1:Y:S01]  /*0000*/  LDC R1, c[0x0][0x37c] ;  /* 0x0000df00ff017b82 */ /* 0x000e620000000800 */
[----:B------:R-:W2:Y:S02]  /*0010*/  S2R R0, SR_TID.X ;  /* 0x0000000000007919 */ /* 0x000ea40000002100 */
[----:B--2---:R-:W-:-:S13]  /*0020*/  ISETP.GE.U32.AND P2, PT, R0, 0x20, PT ;  /* 0x000000200000780c */ /* 0x004fda0003f46070 */
[----:B------:R-:W-:Y:S05]  /*0030*/  @P2 BRA `(.L_x_0) ;  /* 0x0000000000b82947 */ /* 0x000fea0003800000 */
[----:B------:R-:W2:Y:S01]  /*0040*/  S2UR UR6, SR_CgaCtaId ;  /* 0x00000000000679c3 */ /* 0x000ea20000008800 */
[----:B------:R-:W-:Y:S01]  /*0050*/  NOP ;  /* 0x0000000000007918 */ /* 0x000fe20000000000 */
[----:B------:R-:W-:Y:S02]  /*0060*/  UMOV UR4, 0x40 ;  /* 0x0000004000047882 */ /* 0x000fe40000000000 */
[----:B--2---:R-:W-:-:S09]  /*0070*/  ULEA UR4, UR6, UR4, 0x18 ;  /* 0x0000000406047291 */ /* 0x004fd2000f8ec0ff */
[----:B------:R-:W2:Y:S01]  /*0080*/  LDS.U8 R2, [UR4] ;  /* 0x00000004ff027984 */ /* 0x000ea20008000000 */
[----:B------:R-:W-:Y:S02]  /*0090*/  UMOV UR4, 0x400 ;  /* 0x0000040000047882 */ /* 0x000fe40000000000 */
[----:B------:R-:W-:Y:S01]  /*00a0*/  ULEA UR4, UR6, UR4, 0x18 ;  /* 0x0000000406047291 */ /* 0x000fe2000f8ec0ff */
[----:B--2---:R-:W-:-:S13]  /*00b0*/  ISETP.NE.AND P0, PT, R2, RZ, PT ;  /* 0x000000ff0200720c */ /* 0x004fda0003f05270 */
[----:B------:R-:W-:Y:S05]  /*00c0*/  @P0 BRA `(.L_x_1) ;  /* 0x00000000007c0947 */ /* 0x000fea0003800000 */
[----:B------:R-:W-:-:S13]  /*00d0*/  ELECT P0, URZ, PT ;  /* 0x0000000000ff782f */ /* 0x000fda0003800000 */
[----:B------:R-:W-:Y:S05]  /*00e0*/  @!P0 BRA `(.L_x_2) ;  /* 0x0000000000848947 */ /* 0x000fea0003800000 */
[----:B------:R-:W-:Y:S01]  /*00f0*/  UMOV UR5, 0x4 ;  /* 0x0000000400057882 */ /* 0x000fe20000000000 */
[----:B------:R-:W-:Y:S02]  /*0100*/  IMAD.MOV.U32 R5, RZ, RZ, 0x1 ;  /* 0x00000001ff057424 */ /* 0x000fe400078e00ff */
[----:B------:R-:W-:Y:S02]  /*0110*/  IMAD.MOV.U32 R3, RZ, RZ, 0xf ;  /* 0x0000000fff037424 */ /* 0x000fe400078e00ff */
[----:B------:R-:W-:Y:S04]  /*0120*/  DEPBAR.LE SB2, 0x36 ;  /* 0x0000ad800000791a */ /* 0x000fe80000000000 */
[----:B------:R-:W2:Y:S02]  /*0130*/  UTCATOMSWS.FIND_AND_SET.ALIGN UP0, UR5, UR5 ;  /* 0x00000005000575e3 */ /* 0x000ea40008000800 */
[----:B--2---:R-:W-:-:S04]  /*0140*/  PLOP3.LUT P0, PT, PT, PT, UP0, 0x80, 0x8 ;  /* 0x000000000008781c */ /* 0x004fc80003f0f008 */
[----:B------:R-:W-:-:S04]  /*0150*/  SEL R2, RZ, 0xffffffff, !P0 ;  /* 0xffffffffff027807 */ /* 0x000fc80004000000 */
[----:B------:R-:W-:Y:S01]  /*0160*/  ISETP.NE.AND P0, PT, R2, RZ, PT ;  /* 0x000000ff0200720c */ /* 0x000fe20003f05270 */
[----:B------:R-:W-:-:S12]  /*0170*/  IMAD.U32 R2, RZ, RZ, UR5 ;  /* 0x00000005ff027e24 */ /* 0x000fd8000f8e00ff */
[----:B------:R-:W-:Y:S05]  /*0180*/  @P0 BRA `(.L_x_3) ;  /* 0x0000000000240947 */ /* 0x000fea0003800000 */
.L_x_4:
[----:B------:R-:W-:Y:S05]  /*0190*/  NANOSLEEP 0x64 ;  /* 0x000000640000795d */ /* 0x000fea0003800000 */
[----:B------:R-:W-:-:S05]  /*01a0*/  UMOV UR5, 0x4 ;  /* 0x0000000400057882 */ /* 0x000fca0000000000 */
[----:B------:R-:W-:Y:S04]  /*01b0*/  DEPBAR.LE SB2, 0x36 ;  /* 0x0000ad800000791a */ /* 0x000fe80000000000 */
[----:B------:R-:W2:Y:S02]  /*01c0*/  UTCATOMSWS.FIND_AND_SET.ALIGN UP0, UR5, UR5 ;  /* 0x00000005000575e3 */ /* 0x000ea40008000800 */
[----:B--2---:R-:W-:-:S04]  /*01d0*/  PLOP3.LUT P0, PT, PT, PT, UP0, 0x80, 0x8 ;  /* 0x000000000008781c */ /* 0x004fc80003f0f008 */
[----:B------:R-:W-:-:S04]  /*01e0*/  SEL R2, RZ, 0xffffffff, !P0 ;  /* 0xffffffffff027807 */ /* 0x000fc80004000000 */
[----:B------:R-:W-:Y:S01]  /*01f0*/  ISETP.NE.AND P0, PT, R2, RZ, PT ;  /* 0x000000ff0200720c */ /* 0x000fe20003f05270 */
[----:B------:R-:W-:-:S12]  /*0200*/  IMAD.U32 R2, RZ, RZ, UR5 ;  /* 0x00000005ff027e24 */ /* 0x000fd8000f8e00ff */
[----:B------:R-:W-:Y:S05]  /*0210*/  @!P0 BRA `(.L_x_4) ;  /* 0xfffffffc00dc8947 */ /* 0x000fea000383ffff */
.L_x_3:
[C---:B------:R-:W-:Y:S01]  /*0220*/  VIADD R4, R2.reuse, 0x10 ;  /* 0x0000001002047836 */ /* 0x040fe20000000000 */
[----:B------:R-:W-:Y:S01]  /*0230*/  UMOV UR5, 0x50 ;  /* 0x0000005000057882 */ /* 0x000fe20000000000 */
[----:B------:R-:W-:Y:S01]  /*0240*/  SHF.L.U32 R3, R3, R2, RZ ;  /* 0x0000000203037219 */ /* 0x000fe200000006ff */
[----:B------:R-:W-:Y:S01]  /*0250*/  ULEA UR5, UR6, UR5, 0x18 ;  /* 0x0000000506057291 */ /* 0x000fe2000f8ec0ff */
[----:B------:R-:W-:Y:S01]  /*0260*/  IMAD.SHL.U32 R2, R2, 0x20, RZ ;  /* 0x0000002002027824 */ /* 0x000fe200078e00ff */
[----:B------:R-:W-:-:S04]  /*0270*/  SHF.L.U32 R4, R5, R4, RZ ;  /* 0x0000000405047219 */ /* 0x000fc800000006ff */
[----:B------:R-:W-:-:S05]  /*0280*/  LOP3.LUT R3, R4, R3, RZ, 0xfc, !PT ;  /* 0x0000000304037212 */ /* 0x000fca00078efcff */
[----:B------:R2:W-:Y:S04]  /*0290*/  ATOMS.OR RZ, [UR5], R3 ;  /* 0x00000003ffff798c */ /* 0x0005e8000b000005 */
[----:B------:R2:W-:Y:S01]  /*02a0*/  STS [UR4], R2 ;  /* 0x00000002ff007988 */ /* 0x0005e20008000804 */
[----:B------:R-:W-:Y:S05]  /*02b0*/  BRA `(.L_x_2) ;  /* 0x0000000000107947 */ /* 0x000fea0003800000 */
.L_x_1:
[----:B------:R-:W-:Y:S01]  /*02c0*/  IMAD.MOV.U32 R3, RZ, RZ, -0x1 ;  /* 0xffffffffff037424 */ /* 0x000fe200078e00ff */
[----:B------:R-:W-:-:S04]  /*02d0*/  MOV R2, 0x300 ;  /* 0x0000030000027802 */ /* 0x000fc80000000f00 */
[----:B------:R2:W-:Y:S03]  /*02e0*/  STS [UR4], R3 ;  /* 0x00000003ff007988 */ /* 0x0005e60008000804 */
[----:B-12---:R-:W-:Y:S05]  /*02f0*/  CALL.REL.NOINC `($__internal_1_$__cuda_sm10x_tcgen05_guardrail_trap_phase_invalid_during_alloc) ;  /* 0x0000002800bc7944 */ /* 0x006fea0003c00000 */
.L_x_2:
[----:B------:R-:W-:Y:S05]  /*0300*/  WARPSYNC.ALL ;  /* 0x0000000000007948 */ /* 0x000fea0003800000 */
[----:B------:R-:W-:Y:S01]  /*0310*/  NOP ;  /* 0x0000000000007918 */ /* 0x000fe20000000000 */
.L_x_0:
[----:B------:R-:W3:Y:S08]  /*0320*/  S2UR UR4, SR_CgaCtaId ;  /* 0x00000000000479c3 */ /* 0x000ef00000008800 */
[----:B------:R-:W-:Y:S01]  /*0330*/  BAR.SYNC.DEFER_BLOCKING 0x0 ;  /* 0x0000000000007b1d */ /* 0x000fe20000010000 */
[----:B------:R-:W-:-:S05]  /*0340*/  LOP3.LUT R132, R0, 0x7f, RZ, 0xc0, !PT ;  /* 0x0000007f00847812 */ /* 0x000fca00078ec0ff */
[----:B------:R-:W-:Y:S02]  /*0350*/  UMOV UR8, 0x400 ;  /* 0x0000040000087882 */ /* 0x000fe40000000000 */
[----:B------:R-:W4:Y:S08]  /*0360*/  LDC R10, c[0x0][0x3a0] ;  /* 0x0000e800ff0a7b82 */ /* 0x000f300000000800 */
[----:B------:R-:W5:Y:S01]  /*0370*/  S2UR UR9, SR_CTAID.Y ;  /* 0x00000000000979c3 */ /* 0x000f620000002600 */
[----:B---3--:R-:W-:-:S09]  /*0380*/  ULEA UR8, UR4, UR8, 0x18 ;  /* 0x0000000804087291 */ /* 0x008fd2000f8ec0ff */
[----:B--2---:R-:W2:Y:S01]  /*0390*/  LDS R3, [UR8] ;  /* 0x00000008ff037984 */ /* 0x004ea20008000800 */
[----:B------:R-:W-:Y:S06]  /*03a0*/  BAR.SYNC.DEFER_BLOCKING 0x0 ;  /* 0x0000000000007b1d */ /* 0x000fec0000010000 */
[----:B------:R-:W-:Y:S05]  /*03b0*/  @P2 BRA `(.L_x_5) ;  /* 0x0000000000182947 */ /* 0x000fea0003800000 */
[----:B------:R-:W-:Y:S01]  /*03c0*/  ELECT P0, URZ, PT ;  /* 0x0000000000ff782f */ /* 0x000fe20003800000 */
[----:B------:R-:W-:Y:S01]  /*03d0*/  IMAD.MOV.U32 R2, RZ, RZ, 0x1 ;  /* 0x00000001ff027424 */ /* 0x000fe200078e00ff */
[----:B------:R-:W-:Y:S01]  /*03e0*/  UMOV UR5, 0x40 ;  /* 0x0000004000057882 */ /* 0x000fe20000000000 */
[----:B------:R-:W-:Y:S01]  /*03f0*/  UVIRTCOUNT.DEALLOC.SMPOOL 0x80 ;  /* 0x000000800000784c */ /* 0x000fe20000000000 */
[----:B------:R-:W-:-:S09]  /*0400*/  ULEA UR5, UR4, UR5, 0x18 ;  /* 0x0000000504057291 */ /* 0x000fd2000f8ec0ff */
[----:B------:R3:W-:Y:S03]  /*0410*/  @P0 STS.U8 [UR5], R2 ;  /* 0x00000002ff000988 */ /* 0x0007e60008000005 */
.L_x_5:
[----:B------:R-:W3:Y:S01]  /*0420*/  S2UR UR4, SR_CTAID.Z ;  /* 0x00000000000479c3 */ /* 0x000ee20000002700 */
[----:B------:R-:W5:Y:S01]  /*0430*/  LDCU UR5, c[0x0][0x370] ;  /* 0x00006e00ff0577ac */ /* 0x000f620008000800 */
[----:B------:R-:W-:Y:S01]  /*0440*/  ISETP.GE.U32.AND P0, PT, R132, 0x20, PT ;  /* 0x000000208400780c */ /* 0x000fe20003f06070 */
[----:B----4-:R-:W-:Y:S01]  /*0450*/  VIADD R5, R10, 0xffffffff ;  /* 0xffffffff0a057836 */ /* 0x010fe20000000000 */
[C---:B------:R-:W-:Y:S01]  /*0460*/  ISETP.NE.U32.AND P3, PT, R132.reuse, RZ, PT ;  /* 0x000000ff8400720c */ /* 0x040fe20003f65070 */
[----:B------:R-:W3:Y:S01]  /*0470*/  LDCU UR6, c[0x0][0x374] ;  /* 0x00006e80ff0677ac */ /* 0x000ee20008000800 */
[----:B------:R-:W-:Y:S01]  /*0480*/  LEA R4, R132, UR8, 0x2 ;  /* 0x0000000884047c11 */ /* 0x000fe2000f8e10ff */
[----:B------:R-:W-:Y:S01]  /*0490*/  BSSY.RECONVERGENT B0, `(.L_x_6) ;  /* 0x0000015000007945 */ /* 0x000fe20003800200 */
[----:B------:R-:W5:Y:S01]  /*04a0*/  S2UR UR7, SR_CTAID.X ;  /* 0x00000000000779c3 */ /* 0x000f620000002500 */
[----:B------:R-:W4:Y:S01]  /*04b0*/  LDCU.64 UR20, c[0x0][0x3c0] ;  /* 0x00007800ff1477ac */ /* 0x000f220008000a00 */
[----:B--2---:R-:W-:-:S05]  /*04c0*/  R2UR UR23, R3 ;  /* 0x00000000031772ca */ /* 0x004fca00000e0000 */
[----:B------:R2:W-:Y:S01]  /*04d0*/  @!P0 STS [R4], RZ ;  /* 0x000000ff04008388 */ /* 0x0005e20000000800 */
[----:B------:R-:W1:Y:S01]  /*04e0*/  LDC R6, c[0x0][0x398] ;  /* 0x0000e600ff067b82 */ /* 0x000e620000000800 */
[----:B------:R-:W-:Y:S02]  /*04f0*/  NOP ;  /* 0x0000000000007918 */ /* 0x000fe40000000000 */
[----:B------:R2:W-:Y:S01]  /*0500*/  @!P3 STS [UR8+0x20], R5 ;  /* 0x00002005ff00b988 */ /* 0x0005e20008000808 */
[----:B---3-5:R-:W-:-:S04]  /*0510*/  UIMAD UR4, UR4, UR6, UR9 ;  /* 0x00000006040472a4 */ /* 0x028fc8000f8e0209 */
[----:B------:R-:W-:-:S04]  /*0520*/  UIMAD UR4, UR4, UR5, UR7 ;  /* 0x00000005040472a4 */ /* 0x000fc8000f8e0207 */
[----:B------:R-:W-:-:S04]  /*0530*/  UIMAD UR4, UR4, 0x180, URZ ;  /* 0x00000180040478a4 */ /* 0x000fc8000f8e02ff */
[----:B----4-:R-:W-:Y:S01]  /*0540*/  UIADD3 UR24, UP0, UPT, UR4, UR20, URZ ;  /* 0x0000001404187290 */ /* 0x010fe2000ff1e0ff */
[----:B-1----:R-:W-:-:S03]  /*0550*/  VIADD R6, R6, 0xffffffff ;  /* 0xffffffff06067836 */ /* 0x002fc60000000000 */
[----:B------:R-:W-:Y:S01]  /*0560*/  ULEA.HI.X.SX32 UR25, UR4, UR21, 0x1, UP0 ;  /* 0x0000001504197291 */ /* 0x000fe200080f0eff */
[----:B--2---:R-:W-:Y:S11]  /*0570*/  @P3 BRA `(.L_x_7) ;  /* 0x0000000000183947 */ /* 0x004ff60003800000 */
[----:B------:R-:W1:Y:S01]  /*0580*/  LDS R2, [UR8+0x8] ;  /* 0x00000808ff027984 */ /* 0x000e620008000800 */
[----:B------:R-:W2:Y:S01]  /*0590*/  LDC.64 R8, c[0x0][0x380] ;  /* 0x0000e000ff087b82 */ /* 0x000ea20000000a00 */
[----:B------:R-:W-:Y:S02]  /*05a0*/  IMAD.MOV.U32 R3, RZ, RZ, 0x70 ;  /* 0x00000070ff037424 */ /* 0x000fe400078e00ff */
[----:B--2---:R2:W-:Y:S03]  /*05b0*/  STS.64 [UR8], R8 ;  /* 0x00000008ff007988 */ /* 0x0045e60008000a08 */
[----:B-1----:R-:W-:-:S05]  /*05c0*/  LOP3.LUT R2, R2, 0x10, R3, 0xd8, !PT ;  /* 0x0000001002027812 */ /* 0x002fca00078ed803 */
[----:B------:R2:W-:Y:S02]  /*05d0*/  STS [UR8+0x8], R2 ;  /* 0x00000802ff007988 */ /* 0x0005e40008000808 */
.L_x_7:
[----:B------:R-:W-:Y:S05]  /*05e0*/  BSYNC.RECONVERGENT B0 ;  /* 0x0000000000007941 */ /* 0x000fea0003800200 */
.L_x_6:
[----:B------:R-:W-:Y:S04]  /*05f0*/  BSSY.RECONVERGENT B0, `(.L_x_8) ;  /* 0x000000a000007945 */ /* 0x000fe80003800200 */
[----:B------:R-:W-:Y:S05]  /*0600*/  @P3 BRA `(.L_x_9) ;  /* 0x0000000000203947 */ /* 0x000fea0003800000 */
[----:B--2---:R-:W1:Y:S01]  /*0610*/  LDS R2, [UR8+0x34] ;  /* 0x00003408ff027984 */ /* 0x004e620008000800 */
[----:B------:R-:W-:Y:S02]  /*0620*/  IMAD.MOV.U32 R3, RZ, RZ, 0x7f000000 ;  /* 0x7f000000ff037424 */ /* 0x000fe400078e00ff */
[----:B------:R-:W-:Y:S01]  /*0630*/  @!P3 IMAD.MOV.U32 R7, RZ, RZ, 0x7f ;  /* 0x0000007fff07b424 */ /* 0x000fe200078e00ff */
[----:B------:R-:W2:Y:S02]  /*0640*/  @!P3 LDS R8, [UR8+0x38] ;  /* 0x00003808ff08b984 */ /* 0x000ea40008000800 */
[----:B-1----:R-:W-:Y:S02]  /*0650*/  LOP3.LUT R2, R2, 0xff000000, R3, 0xb8, !PT ;  /* 0xff00000002027812 */ /* 0x002fe400078eb803 */
[----:B--2---:R-:W-:-:S03]  /*0660*/  @!P3 LOP3.LUT R3, R8, 0xff, R7, 0xb8, !PT ;  /* 0x000000ff0803b812 */ /* 0x004fc600078eb807 */
[----:B------:R1:W-:Y:S04]  /*0670*/  STS [UR8+0x34], R2 ;  /* 0x00003402ff007988 */ /* 0x0003e80008000808 */
[----:B------:R1:W-:Y:S02]  /*0680*/  @!P3 STS [UR8+0x38], R3 ;  /* 0x00003803ff00b988 */ /* 0x0003e40008000808 */
.L_x_9:
[----:B------:R-:W-:Y:S05]  /*0690*/  BSYNC.RECONVERGENT B0 ;  /* 0x0000000000007941 */ /* 0x000fea0003800200 */
.L_x_8:
[----:B------:R-:W-:Y:S04]  /*06a0*/  BSSY.RECONVERGENT B0, `(.L_x_10) ;  /* 0x000000a000007945 */ /* 0x000fe80003800200 */
[----:B------:R-:W-:Y:S05]  /*06b0*/  @P3 BRA `(.L_x_11) ;  /* 0x0000000000203947 */ /* 0x000fea0003800000 */
[----:B-12---:R-:W1:Y:S01]  /*06c0*/  LDS R2, [UR8+0x1c] ;  /* 0x00001c08ff027984 */ /* 0x006e620008000800 */
[----:B------:R-:W2:Y:S03]  /*06d0*/  LDC.64 R8, c[0x0][0x3a8] ;  /* 0x0000ea00ff087b82 */ /* 0x000ea60000000a00 */
[----:B------:R3:W-:Y:S01]  /*06e0*/  STS [UR8+0x24], R6 ;  /* 0x00002406ff007988 */ /* 0x0007e20008000808 */
[--C-:B--2---:R-:W-:Y:S02]  /*06f0*/  SHF.R.U32.HI R7, RZ, 0x4, R9.reuse ;  /* 0x00000004ff077819 */ /* 0x104fe40000011609 */
[----:B------:R-:W-:-:S05]  /*0700*/  SHF.R.U64 R3, R8, 0x4, R9 ;  /* 0x0000000408037819 */ /* 0x000fca0000001209 */
[----:B------:R3:W-:Y:S01]  /*0710*/  STS [UR8+0xc], R3 ;  /* 0x00000c03ff007988 */ /* 0x0007e20008000808 */
[----:B-1----:R-:W-:-:S05]  /*0720*/  LOP3.LUT R2, R2, 0xf, R7, 0xb8, !PT ;  /* 0x0000000f02027812 */ /* 0x002fca00078eb807 */
[----:B------:R3:W-:Y:S02]  /*0730*/  STS [UR8+0x1c], R2 ;  /* 0x00001c02ff007988 */ /* 0x0007e40008000808 */
.L_x_11:
[----:B------:R-:W-:Y:S05]  /*0740*/  BSYNC.RECONVERGENT B0 ;  /* 0x0000000000007941 */ /* 0x000fea0003800200 */
.L_x_10:
[----:B------:R-:W-:Y:S04]  /*0750*/  BSSY.RECONVERGENT B1, `(.L_x_12) ;  /* 0x000001d000017945 */ /* 0x000fe80003800200 */
[----:B------:R-:W-:Y:S04]  /*0760*/  BSSY.RELIABLE B0, `(.L_x_13) ;  /* 0x0000018000007945 */ /* 0x000fe80003800100 */
[----:B------:R-:W-:Y:S05]  /*0770*/  @P3 BRA `(.L_x_14) ;  /* 0x00000000001c3947 */ /* 0x000fea0003800000 */
[----:B-123--:R-:W1:Y:S02]  /*0780*/  LDS R2, [UR8+0x34] ;  /* 0x00003408ff027984 */ /* 0x00ee640008000800 */
[----:B-1----:R-:W-:-:S05]  /*0790*/  LOP3.LUT R2, R2, 0x7, RZ, 0xb8, !PT ;  /* 0x0000000702027812 */ /* 0x002fca00078eb8ff */
[----:B------:R1:W-:Y:S01]  /*07a0*/  STS [UR8+0x34], R2 ;  /* 0x00003402ff007988 */ /* 0x0003e20008000808 */
[----:B------:R-:W-:Y:S05]  /*07b0*/  @P3 BRA `(.L_x_15) ;  /* 0x00000000001c3947 */ /* 0x000fea0003800000 */
[----:B-1----:R-:W1:Y:S02]  /*07c0*/  LDS R2, [UR8+0x34] ;  /* 0x00003408ff027984 */ /* 0x002e640008000800 */
[----:B-1----:R-:W-:-:S05]  /*07d0*/  LOP3.LUT R2, R2, 0x38, RZ, 0xb8, !PT ;  /* 0x0000003802027812 */ /* 0x002fca00078eb8ff */
[----:B------:R4:W-:Y:S02]  /*07e0*/  STS [UR8+0x34], R2 ;  /* 0x00003402ff007988 */ /* 0x0009e40008000808 */
.L_x_14:
[----:B------:R-:W-:Y:S05]  /*07f0*/  @P3 BRA `(.L_x_16) ;  /* 0x00000000001c3947 */ /* 0x000fea0003800000 */
[----:B-1234-:R-:W1:Y:S02]  /*0800*/  LDS R2, [UR8+0x8] ;  /* 0x00000808ff027984 */ /* 0x01ee640008000800 */
[----:B-1----:R-:W-:-:S05]  /*0810*/  LOP3.LUT R2, R2, 0x780, RZ, 0xb8, !PT ;  /* 0x0000078002027812 */ /* 0x002fca00078eb8ff */
[----:B------:R2:W-:Y:S02]  /*0820*/  STS [UR8+0x8], R2 ;  /* 0x00000802ff007988 */ /* 0x0005e40008000808 */
.L_x_15:
[----:B------:R-:W-:Y:S05]  /*0830*/  @P3 BRA `(.L_x_17) ;  /* 0x0000000000283947 */ /* 0x000fea0003800000 */
[----:B-12---:R-:W1:Y:S02]  /*0840*/  LDS R2, [UR8+0x8] ;  /* 0x00000808ff027984 */ /* 0x006e640008000800 */
[----:B-1----:R-:W-:-:S05]  /*0850*/  LOP3.LUT R2, R2, 0x1800, RZ, 0xb8, !PT ;  /* 0x0000180002027812 */ /* 0x002fca00078eb8ff */
[----:B------:R5:W-:Y:S02]  /*0860*/  STS [UR8+0x8], R2 ;  /* 0x00000802ff007988 */ /* 0x000be40008000808 */
.L_x_16:
[----:B------:R-:W-:Y:S05]  /*0870*/  @P3 BREAK.RELIABLE B0 ;  /* 0x0000000000003942 */ /* 0x000fea0003800100 */
[----:B------:R-:W-:Y:S05]  /*0880*/  @P3 BRA `(.L_x_18) ;  /* 0x0000000000243947 */ /* 0x000fea0003800000 */
[----:B-1-3--:R-:W1:Y:S01]  /*0890*/  LDS R3, [UR8+0x8] ;  /* 0x00000808ff037984 */ /* 0x00ae620008000800 */
[----:B--2-45:R-:W-:-:S05]  /*08a0*/  IMAD.MOV.U32 R2, RZ, RZ, 0x6000 ;  /* 0x00006000ff027424 */ /* 0x034fca00078e00ff */
[----:B-1----:R-:W-:-:S04]  /*08b0*/  LOP3.LUT R2, R3, 0x6000, R2, 0xd8, !PT ;  /* 0x0000600003027812 */ /* 0x002fc800078ed802 */
[----:B------:R-:W-:-:S05]  /*08c0*/  LOP3.LUT R2, R2, 0x400000, RZ, 0xb8, !PT ;  /* 0x0040000002027812 */ /* 0x000fca00078eb8ff */
[----:B------:R3:W-:Y:S02]  /*08d0*/  STS [UR8+0x8], R2 ;  /* 0x00000802ff007988 */ /* 0x0007e40008000808 */
.L_x_17:
[----:B------:R-:W-:Y:S05]  /*08e0*/  BSYNC.RELIABLE B0 ;  /* 0x0000000000007941 */ /* 0x000fea0003800100 */
.L_x_13:
[----:B-123--:R-:W1:Y:S02]  /*08f0*/  @!P3 LDS R2, [UR8+0x8] ;  /* 0x00000808ff02b984 */ /* 0x00ee640008000800 */
[----:B-1----:R-:W-:-:S05]  /*0900*/  @!P3 LOP3.LUT R2, R2, 0x8000, RZ, 0xb8, !PT ;  /* 0x000080000202b812 */ /* 0x002fca00078eb8ff */
[----:B------:R1:W-:Y:S02]  /*0910*/  @!P3 STS [UR8+0x8], R2 ;  /* 0x00000802ff00b988 */ /* 0x0003e40008000808 */
.L_x_18:
[----:B------:R-:W-:Y:S05]  /*0920*/  BSYNC.RECONVERGENT B1 ;  /* 0x0000000000017941 */ /* 0x000fea0003800200 */
.L_x_12:
[----:B------:R-:W-:Y:S05]  /*0930*/  WARPSYNC.ALL ;  /* 0x0000000000007948 */ /* 0x000fea0003800000 */
[----:B------:R-:W-:Y:S01]  /*0940*/  NOP ;  /* 0x0000000000007918 */ /* 0x000fe20000000000 */
[----:B------:R-:W1:Y:S02]  /*0950*/  LDC R7, c[0x0][0x39c] ;  /* 0x0000e700ff077b82 */ /* 0x000e640000000800 */
[----:B-1----:R-:W-:Y:S01]  /*0960*/  VIADD R7, R7, 0xffffffff ;  /* 0xffffffff07077836 */ /* 0x002fe20000000000 */
[----:B------:R-:W-:Y:S06]  /*0970*/  @P0 BRA `(.L_x_19) ;  /* 0x0000000000300947 */ /* 0x000fec0003800000 */
[----:B--2345:R-:W1:Y:S01]  /*0980*/  S2R R2, SR_LANEID ;  /* 0x0000000000027919 */ /* 0x03ce620000000000 */
[----:B------:R-:W-:Y:S05]  /*0990*/  WARPSYNC.ALL ;  /* 0x0000000000007948 */ /* 0x000fea0003800000 */
[----:B------:R-:W-:Y:S01]  /*09a0*/  NOP ;  /* 0x0000000000007918 */ /* 0x000fe20000000000 */
[----:B-1----:R-:W-:-:S05]  /*09b0*/  IMAD.SHL.U32 R8, R2, 0x4, RZ ;  /* 0x0000000402087824 */ /* 0x002fca00078e00ff */
[----:B------:R-:W1:Y:S01]  /*09c0*/  LDS R9, [R8+UR8] ;  /* 0x0000000808097984 */ /* 0x000e620008000800 */
[----:B------:R-:W-:-:S05]  /*09d0*/  IADD3 R2, P1, PT, R8, UR24, RZ ;  /* 0x0000001808027c10 */ /* 0x000fca000ff3e0ff */
[----:B------:R-:W-:-:S05]  /*09e0*/  IMAD.X R3, RZ, RZ, UR25, P1 ;  /* 0x00000019ff037e24 */ /* 0x000fca00088e06ff */
[----:B-1----:R1:W2:Y:S01]  /*09f0*/  ATOMG.E.EXCH.STRONG.GPU PT, RZ, [R2], R9 ;  /* 0x0000000902ff73a8 */ /* 0x0022a200041ee100 */
[----:B------:R-:W-:-:S04]  /*0a00*/  DEPBAR {5,4,3,2,1,0} ;  /* 0x0000003f0000791a */ /* 0x000fc80000000000 */
[----:B------:R-:W3:Y:S02]  /*0a10*/  CCTL.E.C.LDCU.IV.DEEP [UR24] ;  /* 0x0000000018007540 */ /* 0x000ee40009c08000 */
[----:B---3--:R1:W-:Y:S01]  /*0a20*/  UTMACCTL.IV [UR24] ;  /* 0x00000000180079b9 */ /* 0x0083e20008000000 */
[----:B------:R-:W-:Y:S01]  /*0a30*/  NOP ;  /* 0x0000000000007918 */ /* 0x000fe20000000000 */
.L_x_19:
[----:B------:R-:W-:Y:S05]  /*0a40*/  @P0 BRA `(.L_x_20) ;  /* 0x00000000000c0947 */ /* 0x000fea0003800000 */
[----:B------:R0:W-:Y:S01]  /*0a50*/  UTMACMDFLUSH ;  /* 0x00000000000079b7 */ /* 0x0001e20000000000 */
[----:B------:R-:W-:Y:S05]  /*0a60*/  @P0 BRA `(.L_x_20) ;  /* 0x0000000000040947 */ /* 0x000fea0003800000 */
[----:B------:R-:W-:-:S04]  /*0a70*/  DEPBAR.LE SB0, 0x0 ;  /* 0x000080000000791a */ /* 0x000fc80000000000 */
.L_x_20:
[----:B------:R-:W-:Y:S05]  /*0a80*/  WARPSYNC.ALL ;  /* 0x0000000000007948 */ /* 0x000fea0003800000 */
[----:B------:R-:W-:Y:S01]  /*0a90*/  NOP ;  /* 0x0000000000007918 */ /* 0x000fe20000000000 */
[----:B--2---:R-:W-:Y:S06]  /*0aa0*/  BAR.SYNC.DEFER_BLOCKING 0x0 ;  /* 0x0000000000007b1d */ /* 0x004fec0000010000 */
[----:B------:R-:W-:Y:S02]  /*0ab0*/  BSSY.RECONVERGENT B1, `(.L_x_21) ;  /* 0x000000b000017945 */ /* 0x000fe40003800200 */
[----:B------:R-:W-:Y:S06]  /*0ac0*/  BAR.SYNC.DEFER_BLOCKING 0x0 ;  /* 0x0000000000007b1d */ /* 0x000fec0000010000 */
[----:B------:R2:W-:Y:S01]  /*0ad0*/  @!P0 STS [R4], RZ ;  /* 0x000000ff04008388 */ /* 0x0005e20000000800 */
[----:B------:R-:W-:Y:S01]  /*0ae0*/  NOP ;  /* 0x0000000000007918 */ /* 0x000fe20000000000 */
[----:B------:R-:W-:Y:S05]  /*0af0*/  @P3 BRA `(.L_x_22) ;  /* 0x0000000000183947 */ /* 0x000fea0003800000 */
[----:B-1-345:R-:W1:Y:S01]  /*0b00*/  LDS R2, [UR8+0x8] ;  /* 0x00000808ff027984 */ /* 0x03ae620008000800 */
[----:B------:R-:W3:Y:S01]  /*0b10*/  LDC.64 R8, c[0x0][0x388] ;  /* 0x0000e200ff087b82 */ /* 0x000ee20000000a00 */
[----:B------:R-:W-:Y:S02]  /*0b20*/  IMAD.MOV.U32 R3, RZ, RZ, 0x70 ;  /* 0x00000070ff037424 */ /* 0x000fe400078e00ff */
[----:B---3--:R3:W-:Y:S03]  /*0b30*/  STS.64 [UR8], R8 ;  /* 0x00000008ff007988 */ /* 0x0087e60008000a08 */
[----:B-1----:R-:W-:-:S05]  /*0b40*/  LOP3.LUT R2, R2, 0x10, R3, 0xd8, !PT ;  /* 0x0000001002027812 */ /* 0x002fca00078ed803 */
[----:B------:R3:W-:Y:S02]  /*0b50*/  STS [UR8+0x8], R2 ;  /* 0x00000802ff007988 */ /* 0x0007e40008000808 */
.L_x_22:
[----:B-1----:R-:W-:Y:S05]  /*0b60*/  BSYNC.RECONVERGENT B1 ;  /* 0x0000000000017941 */ /* 0x002fea0003800200 */
.L_x_21:
[----:B------:R-:W-:Y:S04]  /*0b70*/  BSSY.RECONVERGENT B1, `(.L_x_23) ;  /* 0x000000a000017945 */ /* 0x000fe80003800200 */
[----:B------:R-:W-:Y:S05]  /*0b80*/  @P3 BRA `(.L_x_24) ;  /* 0x0000000000203947 */ /* 0x000fea0003800000 */
[----:B---345:R-:W1:Y:S01]  /*0b90*/  LDS R2, [UR8+0x34] ;  /* 0x00003408ff027984 */ /* 0x038e620008000800 */
[----:B------:R-:W-:Y:S02]  /*0ba0*/  IMAD.MOV.U32 R9, RZ, RZ, 0x7f000000 ;  /* 0x7f000000ff097424 */ /* 0x000fe400078e00ff */
[----:B------:R-:W-:Y:S01]  /*0bb0*/  @!P3 IMAD.MOV.U32 R8, RZ, RZ, 0x7f ;  /* 0x0000007fff08b424 */ /* 0x000fe200078e00ff */
[----:B------:R-:W3:Y:S02]  /*0bc0*/  @!P3 LDS R3, [UR8+0x38] ;  /* 0x00003808ff03b984 */ /* 0x000ee40008000800 */
[----:B-1----:R-:W-:Y:S02]  /*0bd0*/  LOP3.LUT R2, R2, 0xff000000, R9, 0xb8, !PT ;  /* 0xff00000002027812 */ /* 0x002fe400078eb809 */
[----:B---3--:R-:W-:-:S03]  /*0be0*/  @!P3 LOP3.LUT R3, R3, 0xff, R8, 0xb8, !PT ;  /* 0x000000ff0303b812 */ /* 0x008fc600078eb808 */
[----:B------:R1:W-:Y:S04]  /*0bf0*/  STS [UR8+0x34], R2 ;  /* 0x00003402ff007988 */ /* 0x0003e80008000808 */
[----:B------:R1:W-:Y:S02]  /*0c00*/  @!P3 STS [UR8+0x38], R3 ;  /* 0x00003803ff00b988 */ /* 0x0003e40008000808 */
.L_x_24:
[----:B------:R-:W-:Y:S05]  /*0c10*/  BSYNC.RECONVERGENT B1 ;  /* 0x0000000000017941 */ /* 0x000fea0003800200 */
.L_x_23:
[----:B------:R-:W-:Y:S04]  /*0c20*/  BSSY.RECONVERGENT B1, `(.L_x_25) ;  /* 0x0000004000017945 */ /* 0x000fe80003800200 */
[----:B------:R-:W-:Y:S05]  /*0c30*/  @P3 BRA `(.L_x_26) ;  /* 0x0000000000083947 */ /* 0x000fea0003800000 */
[----:B------:R1:W-:Y:S04]  /*0c40*/  STS [UR8+0x24], R5 ;  /* 0x00002405ff007988 */ /* 0x0003e80008000808 */
[----:B------:R1:W-:Y:S02]  /*0c50*/  STS [UR8+0x20], R7 ;  /* 0x00002007ff007988 */ /* 0x0003e40008000808 */
.L_x_26:
[----:B------:R-:W-:Y:S05]  /*0c60*/  BSYNC.RECONVERGENT B1 ;  /* 0x0000000000017941 */ /* 0x000fea0003800200 */
.L_x_25:
[----:B------:R-:W-:Y:S04]  /*0c70*/  BSSY.RECONVERGENT B2, `(.L_x_27) ;  /* 0x0000025000027945 */ /* 0x000fe80003800200 */
[----:B------:R-:W-:Y:S04]  /*0c80*/  BSSY.RELIABLE B1, `(.L_x_28) ;  /* 0x0000020000017945 */ /* 0x000fe80003800100 */
[----:B------:R-:W-:Y:S05]  /*0c90*/  @P3 BRA `(.L_x_29) ;  /* 0x00000000002c3947 */ /* 0x000fea0003800000 */
[----:B-1-345:R-:W1:Y:S01]  /*0ca0*/  LDS R2, [UR8+0x1c] ;  /* 0x00001c08ff027984 */ /* 0x03ae620008000800 */
[----:B------:R-:W3:Y:S02]  /*0cb0*/  LDC.64 R8, c[0x0][0x3b0] ;  /* 0x0000ec00ff087b82 */ /* 0x000ee40000000a00 */
[--C-:B---3--:R-:W-:Y:S02]  /*0cc0*/  SHF.R.U32.HI R5, RZ, 0x4, R9.reuse ;  /* 0x00000004ff057819 */ /* 0x108fe40000011609 */
[----:B------:R-:W-:-:S05]  /*0cd0*/  SHF.R.U64 R3, R8, 0x4, R9 ;  /* 0x0000000408037819 */ /* 0x000fca0000001209 */
[----:B------:R3:W-:Y:S01]  /*0ce0*/  STS [UR8+0xc], R3 ;  /* 0x00000c03ff007988 */ /* 0x0007e20008000808 */
[----:B-1----:R-:W-:-:S05]  /*0cf0*/  LOP3.LUT R2, R2, 0xf, R5, 0xb8, !PT ;  /* 0x0000000f02027812 */ /* 0x002fca00078eb805 */
[----:B------:R3:W-:Y:S01]  /*0d00*/  STS [UR8+0x1c], R2 ;  /* 0x00001c02ff007988 */ /* 0x0007e20008000808 */
[----:B------:R-:W-:Y:S05]  /*0d10*/  @P3 BRA `(.L_x_30) ;  /* 0x00000000001c3947 */ /* 0x000fea0003800000 */
[----:B---3--:R-:W1:Y:S02]  /*0d20*/  LDS R2, [UR8+0x34] ;  /* 0x00003408ff027984 */ /* 0x008e640008000800 */
[----:B-1----:R-:W-:-:S05]  /*0d30*/  LOP3.LUT R2, R2, 0x7, RZ, 0xb8, !PT ;  /* 0x0000000702027812 */ /* 0x002fca00078eb8ff */
[----:B------:R1:W-:Y:S02]  /*0d40*/  STS [UR8+0x34], R2 ;  /* 0x00003402ff007988 */ /* 0x0003e40008000808 */
.L_x_29:
[----:B------:R-:W-:Y:S05]  /*0d50*/  @P3 BRA `(.L_x_31) ;  /* 0x00000000001c3947 */ /* 0x000fea0003800000 */
[----:B-1-345:R-:W1:Y:S02]  /*0d60*/  LDS R2, [UR8+0x34] ;  /* 0x00003408ff027984 */ /* 0x03ae640008000800 */
[----:B-1----:R-:W-:-:S05]  /*0d70*/  LOP3.LUT R2, R2, 0x38, RZ, 0xb8, !PT ;  /* 0x0000003802027812 */ /* 0x002fca00078eb8ff */
[----:B------:R1:W-:Y:S02]  /*0d80*/  STS [UR8+0x34], R2 ;  /* 0x00003402ff007988 */ /* 0x0003e40008000808 */
.L_x_30:
[----:B------:R-:W-:Y:S05]  /*0d90*/  @P3 BRA `(.L_x_32) ;  /* 0x00000000001c3947 */ /* 0x000fea0003800000 */
[----:B-1-3--:R-:W1:Y:S02]  /*0da0*/  LDS R2, [UR8+0x8] ;  /* 0x00000808ff027984 */ /* 0x00ae640008000800 */
[----:B-1----:R-:W-:-:S05]  /*0db0*/  LOP3.LUT R2, R2, 0x780, RZ, 0xb8, !PT ;  /* 0x0000078002027812 */ /* 0x002fca00078eb8ff */
[----:B------:R1:W-:Y:S02]  /*0dc0*/  STS [UR8+0x8], R2 ;  /* 0x00000802ff007988 */ /* 0x0003e40008000808 */
.L_x_31:
[----:B------:R-:W-:Y:S05]  /*0dd0*/  @P3 BRA `(.L_x_33) ;  /* 0x0000000000283947 */ /* 0x000fea0003800000 */
[----:B-1-345:R-:W1:Y:S02]  /*0de0*/  LDS R2, [UR8+0x8] ;  /* 0x00000808ff027984 */ /* 0x03ae640008000800 */
[----:B-1----:R-:W-:-:S05]  /*0df0*/  LOP3.LUT R2, R2, 0x1800, RZ, 0xb8, !PT ;  /* 0x0000180002027812 */ /* 0x002fca00078eb8ff */
[----:B------:R4:W-:Y:S02]  /*0e00*/  STS [UR8+0x8], R2 ;  /* 0x00000802ff007988 */ /* 0x0009e40008000808 */
.L_x_32:
[----:B------:R-:W-:Y:S05]  /*0e10*/  @P3 BREAK.RELIABLE B1 ;  /* 0x0000000000013942 */ /* 0x000fea0003800100 */
[----:B------:R-:W-:Y:S05]  /*0e20*/  @P3 BRA `(.L_x_34) ;  /* 0x0000000000243947 */ /* 0x000fea0003800000 */
[----:B-1-34-:R-:W1:Y:S01]  /*0e30*/  LDS R2, [UR8+0x8] ;  /* 0x00000808ff027984 */ /* 0x01ae620008000800 */
[----:B------:R-:W-:-:S05]  /*0e40*/  IMAD.MOV.U32 R3, RZ, RZ, 0x6000 ;  /* 0x00006000ff037424 */ /* 0x000fca00078e00ff */
[----:B-1----:R-:W-:-:S04]  /*0e50*/  LOP3.LUT R2, R2, 0x6000, R3, 0xd8, !PT ;  /* 0x0000600002027812 */ /* 0x002fc800078ed803 */
[----:B------:R-:W-:-:S05]  /*0e60*/  LOP3.LUT R2, R2, 0x400000, RZ, 0xb8, !PT ;  /* 0x0040000002027812 */ /* 0x000fca00078eb8ff */
[----:B------:R1:W-:Y:S02]  /*0e70*/  STS [UR8+0x8], R2 ;  /* 0x00000802ff007988 */ /* 0x0003e40008000808 */
.L_x_33:
[----:B------:R-:W-:Y:S05]  /*0e80*/  BSYNC.RELIABLE B1 ;  /* 0x0000000000017941 */ /* 0x000fea0003800100 */
.L_x_28:
[----:B-1-345:R-:W1:Y:S02]  /*0e90*/  @!P3 LDS R2, [UR8+0x8] ;  /* 0x00000808ff02b984 */ /* 0x03ae640008000800 */
[----:B-1----:R-:W-:-:S05]  /*0ea0*/  @!P3 LOP3.LUT R2, R2, 0x8000, RZ, 0xb8, !PT ;  /* 0x000080000202b812 */ /* 0x002fca00078eb8ff */
[----:B------:R5:W-:Y:S02]  /*0eb0*/  @!P3 STS [UR8+0x8], R2 ;  /* 0x00000802ff00b988 */ /* 0x000be40008000808 */
.L_x_34:
[----:B------:R-:W-:Y:S05]  /*0ec0*/  BSYNC.RECONVERGENT B2 ;  /* 0x0000000000027941 */ /* 0x000fea0003800200 */
.L_x_27:
[----:B------:R-:W-:Y:S05]  /*0ed0*/  WARPSYNC.ALL ;  /* 0x0000000000007948 */ /* 0x000fea0003800000 */
[----:B------:R-:W-:Y:S01]  /*0ee0*/  NOP ;  /* 0x0000000000007918 */ /* 0x000fe20000000000 */
[----:B------:R-:W-:-:S04]  /*0ef0*/  UIADD3 UR5, UPT, UPT, UR4, 0x80, URZ ;  /* 0x0000008004057890 */ /* 0x000fc8000fffe0ff */
[----:B------:R-:W-:-:S04]  /*0f00*/  UIADD3 UR26, UP0, UPT, UR5, UR20, URZ ;  /* 0x00000014051a7290 */ /* 0x000fc8000ff1e0ff */
[----:B------:R-:W-:Y:S01]  /*0f10*/  ULEA.HI.X.SX32 UR27, UR5, UR21, 0x1, UP0 ;  /* 0x00000015051b7291 */ /* 0x000fe200080f0eff */
[----:B------:R-:W-:Y:S11]  /*0f20*/  @P0 BRA `(.L_x_35) ;  /* 0x0000000000300947 */ /* 0x000ff60003800000 */
[----:B-1-345:R-:W1:Y:S01]  /*0f30*/  S2R R2, SR_LANEID ;  /* 0x0000000000027919 */ /* 0x03ae620000000000 */
[----:B------:R-:W-:Y:S05]  /*0f40*/  WARPSYNC.ALL ;  /* 0x0000000000007948 */ /* 0x000fea0003800000 */
[----:B------:R-:W-:Y:S01]  /*0f50*/  NOP ;  /* 0x0000000000007918 */ /* 0x000fe20000000000 */
[----:B-1----:R-:W-:-:S05]  /*0f60*/  IMAD.SHL.U32 R8, R2, 0x4, RZ ;  /* 0x0000000402087824 */ /* 0x002fca00078e00ff */
[----:B------:R-:W1:Y:S01]  /*0f70*/  LDS R5, [R8+UR8] ;  /* 0x0000000808057984 */ /* 0x000e620008000800 */
[----:B------:R-:W-:-:S05]  /*0f80*/  IADD3 R2, P1, PT, R8, UR26, RZ ;  /* 0x0000001a08027c10 */ /* 0x000fca000ff3e0ff */
[----:B------:R-:W-:-:S05]  /*0f90*/  IMAD.X R3, RZ, RZ, UR27, P1 ;  /* 0x0000001bff037e24 */ /* 0x000fca00088e06ff */
[----:B-1----:R1:W3:Y:S01]  /*0fa0*/  ATOMG.E.EXCH.STRONG.GPU PT, RZ, [R2], R5 ;  /* 0x0000000502ff73a8 */ /* 0x0022e200041ee100 */
[----:B------:R-:W-:-:S04]  /*0fb0*/  DEPBAR {5,4,3,2,1,0} ;  /* 0x0000003f0000791a */ /* 0x000fc80000000000 */
[----:B------:R-:W4:Y:S02]  /*0fc0*/  CCTL.E.C.LDCU.IV.DEEP [UR26] ;  /* 0x000000001a007540 */ /* 0x000f240009c08000 */
[----:B----4-:R1:W-:Y:S01]  /*0fd0*/  UTMACCTL.IV [UR26] ;  /* 0x000000001a0079b9 */ /* 0x0103e20008000000 */
[----:B------:R-:W-:Y:S01]  /*0fe0*/  NOP ;  /* 0x0000000000007918 */ /* 0x000fe20000000000 */
.L_x_35:
[----:B------:R-:W-:Y:S05]  /*0ff0*/  @P0 BRA `(.L_x_36) ;  /* 0x00000000000c0947 */ /* 0x000fea0003800000 */
[----:B------:R0:W-:Y:S01]  /*1000*/  UTMACMDFLUSH ;  /* 0x00000000000079b7 */ /* 0x0001e20000000000 */
[----:B------:R-:W-:Y:S05]  /*1010*/  @P0 BRA `(.L_x_36) ;  /* 0x0000000000040947 */ /* 0x000fea0003800000 */
[----:B------:R-:W-:-:S04]  /*1020*/  DEPBAR.LE SB0, 0x0 ;  /* 0x000080000000791a */ /* 0x000fc80000000000 */
.L_x_36:
[----:B------:R-:W-:Y:S05]  /*1030*/  WARPSYNC.ALL ;  /* 0x0000000000007948 */ /* 0x000fea0003800000 */
[----:B------:R-:W-:Y:S01]  /*1040*/  NOP ;  /* 0x0000000000007918 */ /* 0x000fe20000000000 */
[----:B---3--:R-:W-:Y:S06]  /*1050*/  BAR.SYNC.DEFER_BLOCKING 0x0 ;  /* 0x0000000000007b1d */ /* 0x008fec0000010000 */
[----:B------:R-:W-:Y:S02]  /*1060*/  BSSY.RECONVERGENT B2, `(.L_x_37) ;  /* 0x000000b000027945 */ /* 0x000fe40003800200 */
[----:B------:R-:W-:Y:S06]  /*1070*/  BAR.SYNC.DEFER_BLOCKING 0x0 ;  /* 0x0000000000007b1d */ /* 0x000fec0000010000 */
[----:B------:R3:W-:Y:S01]  /*1080*/  @!P0 STS [R4], RZ ;  /* 0x000000ff04008388 */ /* 0x0007e20000000800 */
[----:B------:R-:W-:Y:S01]  /*1090*/  NOP ;  /* 0x0000000000007918 */ /* 0x000fe20000000000 */
[----:B------:R-:W-:Y:S05]  /*10a0*/  @P3 BRA `(.L_x_38) ;  /* 0x0000000000183947 */ /* 0x000fea0003800000 */
[----:B-1--45:R-:W1:Y:S01]  /*10b0*/  LDS R2, [UR8+0x8] ;  /* 0x00000808ff027984 */ /* 0x032e620008000800 */
[----:B--23--:R-:W2:Y:S01]  /*10c0*/  LDC.64 R4, c[0x0][0x390] ;  /* 0x0000e400ff047b82 */ /* 0x00cea20000000a00 */
[----:B------:R-:W-:Y:S02]  /*10d0*/  IMAD.MOV.U32 R3, RZ, RZ, 0x70 ;  /* 0x00000070ff037424 */ /* 0x000fe400078e00ff */
[----:B--2---:R2:W-:Y:S03]  /*10e0*/  STS.64 [UR8], R4 ;  /* 0x00000004ff007988 */ /* 0x0045e60008000a08 */
[----:B-1----:R-:W-:-:S05]  /*10f0*/  LOP3.LUT R2, R2, 0x10, R3, 0xd8, !PT ;  /* 0x0000001002027812 */ /* 0x002fca00078ed803 */
[----:B------:R2:W-:Y:S02]  /*1100*/  STS [UR8+0x8], R2 ;  /* 0x00000802ff007988 */ /* 0x0005e40008000808 */
.L_x_38:
[----:B-1----:R-:W-:Y:S05]  /*1110*/  BSYNC.RECONVERGENT B2 ;  /* 0x0000000000027941 */ /* 0x002fea0003800200 */
.L_x_37:
[----:B------:R-:W-:Y:S04]  /*1120*/  BSSY.RECONVERGENT B3, `(.L_x_39) ;  /* 0x0000033000037945 */ /* 0x000fe80003800200 */
[----:B------:R-:W-:Y:S04]  /*1130*/  BSSY.RELIABLE B2, `(.L_x_40) ;  /* 0x000002e000027945 */ /* 0x000fe80003800100 */
[----:B------:R-:W-:Y:S05]  /*1140*/  @P3 BRA `(.L_x_41) ;  /* 0x0000000000243947 */ /* 0x000fea0003800000 */
[----:B--2-45:R-:W1:Y:S01]  /*1150*/  LDS R2, [UR8+0x34] ;  /* 0x00003408ff027984 */ /* 0x034e620008000800 */
[----:B------:R-:W-:-:S05]  /*1160*/  IMAD.MOV.U32 R3, RZ, RZ, 0x7f000000 ;  /* 0x7f000000ff037424 */ /* 0x000fca00078e00ff */
[----:B-1----:R-:W-:-:S05]  /*1170*/  LOP3.LUT R2, R2, 0xff000000, R3, 0xb8, !PT ;  /* 0xff00000002027812 */ /* 0x002fca00078eb803 */
[----:B------:R1:W-:Y:S01]  /*1180*/  STS [UR8+0x34], R2 ;  /* 0x00003402ff007988 */ /* 0x0003e20008000808 */
[----:B------:R-:W-:Y:S05]  /*1190*/  @P3 BRA `(.L_x_42) ;  /* 0x0000000000183947 */ /* 0x000fea0003800000 */
[----:B-1----:R-:W1:Y:S01]  /*11a0*/  LDS R2, [UR8+0x38] ;  /* 0x00003808ff027984 */ /* 0x002e620008000800 */
[----:B------:R-:W-:-:S05]  /*11b0*/  IMAD.MOV.U32 R3, RZ, RZ, 0x7f ;  /* 0x0000007fff037424 */ /* 0x000fca00078e00ff */
[----:B-1----:R-:W-:-:S05]  /*11c0*/  LOP3.LUT R2, R2, 0xff, R3, 0xb8, !PT ;  /* 0x000000ff02027812 */ /* 0x002fca00078eb803 */
[----:B------:R1:W-:Y:S02]  /*11d0*/  STS [UR8+0x38], R2 ;  /* 0x00003802ff007988 */ /* 0x0003e40008000808 */
.L_x_41:
[----:B------:R-:W-:Y:S05]  /*11e0*/  @P3 BRA `(.L_x_43) ;  /* 0x00000000000c3947 */ /* 0x000fea0003800000 */
[----:B------:R1:W-:Y:S02]  /*11f0*/  STS [UR8+0x20], R7 ;  /* 0x00002007ff007988 */ /* 0x0003e40008000808 */
.L_x_42:
[----:B------:R-:W-:Y:S05]  /*1200*/  @P3 BRA `(.L_x_44) ;  /* 0x0000000000243947 */ /* 0x000fea0003800000 */
[----:B------:R1:W-:Y:S02]  /*1210*/  STS [UR8+0x24], R6 ;  /* 0x00002406ff007988 */ /* 0x0003e40008000808 */
.L_x_43:
[----:B------:R-:W-:Y:S05]  /*1220*/  @P3 BRA `(.L_x_45) ;  /* 0x00000000002c3947 */ /* 0x000fea0003800000 */
[----:B-12-45:R-:W1:Y:S01]  /*1230*/  LDS R2, [UR8+0x1c] ;  /* 0x00001c08ff027984 */ /* 0x036e620008000800 */
[----:B------:R-:W2:Y:S02]  /*1240*/  LDC.64 R6, c[0x0][0x3b8] ;  /* 0x0000ee00ff067b82 */ /* 0x000ea40000000a00 */
[--C-:B--2---:R-:W-:Y:S02]  /*1250*/  SHF.R.U32.HI R5, RZ, 0x4, R7.reuse ;  /* 0x00000004ff057819 */ /* 0x104fe40000011607 */
[----:B------:R-:W-:-:S05]  /*1260*/  SHF.R.U64 R3, R6, 0x4, R7 ;  /* 0x0000000406037819 */ /* 0x000fca0000001207 */
[----:B------:R2:W-:Y:S01]  /*1270*/  STS [UR8+0xc], R3 ;  /* 0x00000c03ff007988 */ /* 0x0005e20008000808 */
[----:B-1----:R-:W-:-:S05]  /*1280*/  LOP3.LUT R2, R2, 0xf, R5, 0xb8, !PT ;  /* 0x0000000f02027812 */ /* 0x002fca00078eb805 */
[----:B------:R2:W-:Y:S02]  /*1290*/  STS [UR8+0x1c], R2 ;  /* 0x00001c02ff007988 */ /* 0x0005e40008000808 */
.L_x_44:
[----:B------:R-:W-:Y:S05]  /*12a0*/  @P3 BRA `(.L_x_46) ;  /* 0x00000000001c3947 */ /* 0x000fea0003800000 */
[----:B-12-45:R-:W1:Y:S02]  /*12b0*/  LDS R2, [UR8+0x34] ;  /* 0x00003408ff027984 */ /* 0x036e640008000800 */
[----:B-1----:R-:W-:-:S05]  /*12c0*/  LOP3.LUT R2, R2, 0x7, RZ, 0xb8, !PT ;  /* 0x0000000702027812 */ /* 0x002fca00078eb8ff */
[----:B------:R1:W-:Y:S02]  /*12d0*/  STS [UR8+0x34], R2 ;  /* 0x00003402ff007988 */ /* 0x0003e40008000808 */
.L_x_45:
[----:B------:R-:W-:Y:S05]  /*12e0*/  @P3 BRA `(.L_x_47) ;  /* 0x00000000001c3947 */ /* 0x000fea0003800000 */
[----:B-12-45:R-:W1:Y:S02]  /*12f0*/  LDS R2, [UR8+0x34] ;  /* 0x00003408ff027984 */ /* 0x036e640008000800 */
[----:B-1----:R-:W-:-:S05]  /*1300*/  LOP3.LUT R2, R2, 0x38, RZ, 0xb8, !PT ;  /* 0x0000003802027812 */ /* 0x002fca00078eb8ff */
[----:B------:R1:W-:Y:S02]  /*1310*/  STS [UR8+0x34], R2 ;  /* 0x00003402ff007988 */ /* 0x0003e40008000808 */
.L_x_46:
[----:B------:R-:W-:Y:S05]  /*1320*/  @P3 BRA `(.L_x_48) ;  /* 0x00000000001c3947 */ /* 0x000fea0003800000 */
[----:B-12-45:R-:W1:Y:S02]  /*1330*/  LDS R2, [UR8+0x8] ;  /* 0x00000808ff027984 */ /* 0x036e640008000800 */
[----:B-1----:R-:W-:-:S05]  /*1340*/  LOP3.LUT R2, R2, 0x780, RZ, 0xb8, !PT ;  /* 0x0000078002027812 */ /* 0x002fca00078eb8ff */
[----:B------:R1:W-:Y:S02]  /*1350*/  STS [UR8+0x8], R2 ;  /* 0x00000802ff007988 */ /* 0x0003e40008000808 */
.L_x_47:
[----:B------:R-:W-:Y:S05]  /*1360*/  @P3 BRA `(.L_x_49) ;  /* 0x0000000000283947 */ /* 0x000fea0003800000 */
[----:B-12-45:R-:W1:Y:S02]  /*1370*/  LDS R2, [UR8+0x8] ;  /* 0x00000808ff027984 */ /* 0x036e640008000800 */
[----:B-1----:R-:W-:-:S05]  /*1380*/  LOP3.LUT R2, R2, 0x1800, RZ, 0xb8, !PT ;  /* 0x0000180002027812 */ /* 0x002fca00078eb8ff */
[----:B------:R1:W-:Y:S02]  /*1390*/  STS [UR8+0x8], R2 ;  /* 0x00000802ff007988 */ /* 0x0003e40008000808 */
.L_x_48:
[----:B------:R-:W-:Y:S05]  /*13a0*/  @P3 BREAK.RELIABLE B2 ;  /* 0x0000000000023942 */ /* 0x000fea0003800100 */
[----:B------:R-:W-:Y:S05]  /*13b0*/  @P3 BRA `(.L_x_50) ;  /* 0x0000000000243947 */ /* 0x000fea0003800000 */
[----:B-12-45:R-:W1:Y:S01]  /*13c0*/  LDS R2, [UR8+0x8] ;  /* 0x00000808ff027984 */ /* 0x036e620008000800 */
[----:B------:R-:W-:-:S05]  /*13d0*/  IMAD.MOV.U32 R3, RZ, RZ, 0x6000 ;  /* 0x00006000ff037424 */ /* 0x000fca00078e00ff */
[----:B-1----:R-:W-:-:S04]  /*13e0*/  LOP3.LUT R2, R2, 0x6000, R3, 0xd8, !PT ;  /* 0x0000600002027812 */ /* 0x002fc800078ed803 */
[----:B------:R-:W-:-:S05]  /*13f0*/  LOP3.LUT R2, R2, 0x400000, RZ, 0xb8, !PT ;  /* 0x0040000002027812 */ /* 0x000fca00078eb8ff */
[----:B------:R1:W-:Y:S02]  /*1400*/  STS [UR8+0x8], R2 ;  /* 0x00000802ff007988 */ /* 0x0003e40008000808 */
.L_x_49:
[----:B------:R-:W-:Y:S05]  /*1410*/  BSYNC.RELIABLE B2 ;  /* 0x0000000000027941 */ /* 0x000fea0003800100 */
.L_x_40:
[----:B-12-45:R-:W1:Y:S02]  /*1420*/  @!P3 LDS R2, [UR8+0x8] ;  /* 0x00000808ff02b984 */ /* 0x036e640008000800 */
[----:B-1----:R-:W-:-:S05]  /*1430*/  @!P3 LOP3.LUT R2, R2, 0x8000, RZ, 0xb8, !PT ;  /* 0x000080000202b812 */ /* 0x002fca00078eb8ff */
[----:B------:R1:W-:Y:S02]  /*1440*/  @!P3 STS [UR8+0x8], R2 ;  /* 0x00000802ff00b988 */ /* 0x0003e40008000808 */
.L_x_50:
[----:B------:R-:W-:Y:S05]  /*1450*/  BSYNC.RECONVERGENT B3 ;  /* 0x0000000000037941 */ /* 0x000fea0003800200 */
.L_x_39:
        /* <DEDUP_REMOVED lines=9> */
[----:B-1-3--:R-:W-:-:S05]  /*14f0*/  IMAD.SHL.U32 R4, R2, 0x4, RZ ;  /* 0x0000000402047824 */ /* 0x00afca00078e00ff */
        /* <DEDUP_REMOVED lines=8> */
.L_x_51:
[----:B------:R-:W-:Y:S05]  /*1580*/  @P0 BRA `(.L_x_52) ;  /* 0x00000000000c0947 */ /* 0x000fea0003800000 */
[----:B------:R0:W-:Y:S01]  /*1590*/  UTMACMDFLUSH ;  /* 0x00000000000079b7 */ /* 0x0001e20000000000 */
[----:B------:R-:W-:Y:S05]  /*15a0*/  @P0 BRA `(.L_x_52) ;  /* 0x0000000000040947 */ /* 0x000fea0003800000 */
[----:B------:R-:W-:-:S04]  /*15b0*/  DEPBAR.LE SB0, 0x0 ;  /* 0x000080000000791a */ /* 0x000fc80000000000 */
.L_x_52:
[----:B------:R-:W-:Y:S05]  /*15c0*/  WARPSYNC.ALL ;  /* 0x0000000000007948 */ /* 0x000fea0003800000 */
[----:B------:R-:W-:Y:S01]  /*15d0*/  NOP ;  /* 0x0000000000007918 */ /* 0x000fe20000000000 */
[----:B--2---:R-:W-:Y:S01]  /*15e0*/  BAR.SYNC.DEFER_BLOCKING 0x0 ;  /* 0x0000000000007b1d */ /* 0x004fe20000010000 */
[----:B-1--45:R-:W-:Y:S01]  /*15f0*/  SHF.R.U32.HI R2, RZ, 0x5, R0 ;  /* 0x00000005ff027819 */ /* 0x032fe20000011600 */
[----:B------:R-:W-:-:S03]  /*1600*/  UIADD3 UR12, UPT, UPT, UR8, 0x18020, URZ ;  /* 0x00018020080c7890 */ /* 0x000fc6000fffe0ff */
[----:B------:R-:W-:Y:S01]  /*1610*/  R2UR UR22, R2 ;  /* 0x00000000021672ca */ /* 0x000fe200000e0000 */
[----:B------:R-:W-:Y:S01]  /*1620*/  VOTEU.ALL UP0, P3 ;  /* 0x0000000000ff7886 */ /* 0x000fe20001800000 */
[----:B------:R-:W-:Y:S01]  /*1630*/  UMOV UR4, 0x1 ;  /* 0x0000000100047882 */ /* 0x000fe20000000000 */
[----:B------:R-:W-:Y:S01]  /*1640*/  VOTEU.ALL UP1, P3 ;  /* 0x0000000000ff7886 */ /* 0x000fe20001820000 */
[----:B------:R-:W-:Y:S02]  /*1650*/  BSSY.RECONVERGENT B3, `(.L_x_53) ;  /* 0x0000018000037945 */ /* 0x000fe40003800200 */
[----:B------:R-:W-:-:S04]  /*1660*/  @!UP0 UIADD3 UR10, UPT, UPT, -UR4, 0x100000, URZ ;  /* 0x00100000040a8890 */ /* 0x000fc8000fffe1ff */
[----:B------:R-:W-:Y:S02]  /*1670*/  @!UP0 USHF.L.U32 UR11, UR10, 0xb, URZ ;  /* 0x0000000b0a0b8899 */ /* 0x000fe400080006ff */
[----:B------:R-:W-:Y:S02]  /*1680*/  @!UP0 USHF.L.U32 UR10, UR10, 0x1, URZ ;  /* 0x000000010a0a8899 */ /* 0x000fe400080006ff */
[----:B------:R-:W-:-:S04]  /*1690*/  @!UP0 UIADD3 UR4, UPT, UPT, -UR4, 0x100000, URZ ;  /* 0x0010000004048890 */ /* 0x000fc8000fffe1ff */
[----:B------:R-:W-:Y:S02]  /*16a0*/  @!UP0 USHF.L.U32 UR5, UR4, 0xb, URZ ;  /* 0x0000000b04058899 */ /* 0x000fe400080006ff */
[----:B------:R-:W-:Y:S01]  /*16b0*/  @!UP0 USHF.L.U32 UR4, UR4, 0x1, URZ ;  /* 0x0000000104048899 */ /* 0x000fe200080006ff */
[----:B------:R-:W-:Y:S01]  /*16c0*/  VOTEU.ALL UP0, P3 ;  /* 0x0000000000ff7886 */ /* 0x000fe20001800000 */
[----:B------:R-:W1:Y:S04]  /*16d0*/  FENCE.VIEW.ASYNC.S ;  /* 0x00000000000073c6 */ /* 0x000e680000000000 */
[----:B-1----:R1:W2:Y:S06]  /*16e0*/  @!UP0 SYNCS.EXCH.64 URZ, [UR8+0x18000], UR10 ;  /* 0x0180000a08ff85b2 */ /* 0x0022ac0008000100 */
[----:B------:R1:W2:Y:S02]  /*16f0*/  @!UP1 SYNCS.EXCH.64 URZ, [UR8+0x18020], UR4 ;  /* 0x0180200408ff95b2 */ /* 0x0002a40008000100 */
[----:B--2---:R-:W-:Y:S06]  /*1700*/  BAR.SYNC.DEFER_BLOCKING 0x0 ;  /* 0x0000000000007b1d */ /* 0x004fec0000010000 */
[----:B------:R-:W-:Y:S05]  /*1710*/  @P3 BRA `(.L_x_54) ;  /* 0x00000000002c3947 */ /* 0x000fea0003800000 */
[----:B-1----:R-:W-:Y:S02]  /*1720*/  UMOV UR4, 0x1 ;  /* 0x0000000100047882 */ /* 0x002fe40000000000 */
[----:B------:R-:W-:-:S04]  /*1730*/  UIADD3 UR10, UPT, UPT, -UR4, 0x100000, URZ ;  /* 0x00100000040a7890 */ /* 0x000fc8000fffe1ff */
[----:B------:R-:W-:Y:S02]  /*1740*/  USHF.L.U32 UR11, UR10, 0xb, URZ ;  /* 0x0000000b0a0b7899 */ /* 0x000fe400080006ff */
[----:B------:R-:W-:Y:S02]  /*1750*/  USHF.L.U32 UR10, UR10, 0x1, URZ ;  /* 0x000000010a0a7899 */ /* 0x000fe400080006ff */
[----:B------:R-:W-:-:S04]  /*1760*/  UIADD3 UR4, UPT, UPT, -UR4, 0x100000, URZ ;  /* 0x0010000004047890 */ /* 0x000fc8000fffe1ff */
[----:B------:R-:W-:Y:S02]  /*1770*/  USHF.L.U32 UR5, UR4, 0xb, URZ ;  /* 0x0000000b04057899 */ /* 0x000fe400080006ff */
[----:B------:R-:W-:Y:S01]  /*1780*/  USHF.L.U32 UR4, UR4, 0x1, URZ ;  /* 0x0000000104047899 */ /* 0x000fe200080006ff */
[----:B------:R-:W1:Y:S03]  /*1790*/  FENCE.VIEW.ASYNC.S ;  /* 0x00000000000073c6 */ /* 0x000e660000000000 */
[----:B-1----:R2:W4:Y:S08]  /*17a0*/  SYNCS.EXCH.64 URZ, [UR8+0x18008], UR10 ;  /* 0x0180080a08ff75b2 */ /* 0x0025300008000100 */
[----:B------:R2:W5:Y:S02]  /*17b0*/  SYNCS.EXCH.64 URZ, [UR8+0x18028], UR4 ;  /* 0x0180280408ff75b2 */ /* 0x0005640008000100 */
[----:B--2---:R-:W-:Y:S01]  /*17c0*/  NOP ;  /* 0x0000000000007918 */ /* 0x004fe20000000000 */
.L_x_54:
[----:B-1----:R-:W-:Y:S05]  /*17d0*/  BSYNC.RECONVERGENT B3 ;  /* 0x0000000000037941 */ /* 0x002fea0003800200 */
.L_x_53:
[----:B----45:R-:W-:Y:S01]  /*17e0*/  BAR.SYNC.DEFER_BLOCKING 0x0 ;  /* 0x0000000000007b1d */ /* 0x030fe20000010000 */
[----:B------:R-:W-:Y:S01]  /*17f0*/  USHF.L.U32 UR15, UR7, 0x7, URZ ;  /* 0x00000007070f7899 */ /* 0x000fe200080006ff */
[----:B------:R-:W-:Y:S01]  /*1800*/  ISETP.GE.AND P0, PT, R10, 0x1, PT ;  /* 0x000000010a00780c */ /* 0x000fe20003f06270 */
[----:B------:R-:W-:-:S03]  /*1810*/  USHF.L.U32 UR18, UR9, 0x7, URZ ;  /* 0x0000000709127899 */ /* 0x000fc600080006ff */
[----:B------:R-:W-:Y:S04]  /*1820*/  BSSY.RECONVERGENT B3, `(.L_x_55) ;  /* 0x000000d000037945 */ /* 0x000fe80003800200 */
[----:B------:R-:W-:Y:S05]  /*1830*/  @P3 BRA `(.L_x_56) ;  /* 0x00000000002c3947 */ /* 0x000fea0003800000 */
[----:B------:R-:W-:Y:S02]  /*1840*/  UMOV UR4, 0x1 ;  /* 0x0000000100047882 */ /* 0x000fe40000000000 */
[----:B------:R-:W-:-:S04]  /*1850*/  UIADD3 UR10, UPT, UPT, -UR4, 0x100000, URZ ;  /* 0x00100000040a7890 */ /* 0x000fc8000fffe1ff */
[----:B------:R-:W-:Y:S02]  /*1860*/  USHF.L.U32 UR11, UR10, 0xb, URZ ;  /* 0x0000000b0a0b7899 */ /* 0x000fe400080006ff */
[----:B------:R-:W-:Y:S02]  /*1870*/  USHF.L.U32 UR10, UR10, 0x1, URZ ;  /* 0x000000010a0a7899 */ /* 0x000fe400080006ff */
[----:B------:R-:W-:-:S04]  /*1880*/  UIADD3 UR4, UPT, UPT, -UR4, 0x100000, URZ ;  /* 0x0010000004047890 */ /* 0x000fc8000fffe1ff */
[----:B------:R-:W-:Y:S02]  /*1890*/  USHF.L.U32 UR5, UR4, 0xb, URZ ;  /* 0x0000000b04057899 */ /* 0x000fe400080006ff */
[----:B------:R-:W-:Y:S01]  /*18a0*/  USHF.L.U32 UR4, UR4, 0x1, URZ ;  /* 0x0000000104047899 */ /* 0x000fe200080006ff */
[----:B------:R-:W1:Y:S03]  /*18b0*/  FENCE.VIEW.ASYNC.S ;  /* 0x00000000000073c6 */ /* 0x000e660000000000 */
[----:B-1----:R1:W2:Y:S08]  /*18c0*/  SYNCS.EXCH.64 URZ, [UR8+0x18010], UR10 ;  /* 0x0180100a08ff75b2 */ /* 0x0022b00008000100 */
[----:B------:R1:W4:Y:S01]  /*18d0*/  SYNCS.EXCH.64 URZ, [UR8+0x18030], UR4 ;  /* 0x0180300408ff75b2 */ /* 0x0003220008000100 */
[----:B------:R-:W-:Y:S01]  /*18e0*/  NOP ;  /* 0x0000000000007918 */ /* 0x000fe20000000000 */
.L_x_56:
[----:B-1----:R-:W-:Y:S05]  /*18f0*/  BSYNC.RECONVERGENT B3 ;  /* 0x0000000000037941 */ /* 0x002fea0003800200 */
.L_x_55:
[----:B------:R-:W-:Y:S05]  /*1900*/  @!P0 BRA `(.L_x_57) ;  /* 0x0000000800708947 */ /* 0x000fea0003800000 */
[----:B--2-4-:R-:W-:Y:S01]  /*1910*/  BAR.SYNC.DEFER_BLOCKING 0x0 ;  /* 0x0000000000007b1d */ /* 0x014fe20000010000 */
[----:B------:R-:W-:Y:S01]  /*1920*/  @!P3 IMAD.MOV.U32 R2, RZ, RZ, 0x8000 ;  /* 0x00008000ff02b424 */ /* 0x000fe200078e00ff */
[----:B------:R-:W-:Y:S02]  /*1930*/  ELECT P1, URZ, PT ;  /* 0x0000000000ff782f */ /* 0x000fe40003820000 */
[----:B------:R-:W-:Y:S02]  /*1940*/  ELECT P0, URZ, PT ;  /* 0x0000000000ff782f */ /* 0x000fe40003800000 */
[C---:B------:R-:W-:Y:S01]  /*1950*/  ISETP.LT.U32.AND P1, PT, R132.reuse, 0x20, P1 ;  /* 0x000000208400780c */ /* 0x040fe20000f21070 */
[----:B------:R-:W-:Y:S01]  /*1960*/  UMOV UR11, UR15 ;  /* 0x0000000f000b7c82 */ /* 0x000fe20008000000 */
[----:B------:R-:W-:Y:S01]  /*1970*/  ISETP.LT.U32.AND P0, PT, R132, 0x20, P0 ;  /* 0x000000208400780c */ /* 0x000fe20000701070 */
[----:B------:R-:W-:-:S10]  /*1980*/  UIADD3 UR16, UPT, UPT, UR8, 0xc000, URZ ;  /* 0x0000c00008107890 */ /* 0x000fd4000fffe0ff */
[----:B------:R-:W-:Y:S01]  /*1990*/  VOTEU.ANY UP0, P1 ;  /* 0x0000000000ff7886 */ /* 0x000fe20000800100 */
[----:B------:R-:W-:Y:S01]  /*19a0*/  VOTEU.ANY UP2, P1 ;  /* 0x0000000000ff7886 */ /* 0x000fe20000840100 */
[----:B------:R-:W-:Y:S01]  /*19b0*/  VOTEU.ANY UP1, P0 ;  /* 0x0000000000ff7886 */ /* 0x000fe20000020100 */
[----:B------:R-:W-:Y:S01]  /*19c0*/  VOTEU.ANY UP3, P0 ;  /* 0x0000000000ff7886 */ /* 0x000fe20000060100 */
[----:B------:R1:W-:Y:S01]  /*19d0*/  @!P3 SYNCS.ARRIVE.TRANS64 RZ, [UR8+0x18000], R2 ;  /* 0x01800002ffffb9a7 */ /* 0x0003e20008000008 */
[----:B------:R2:W-:Y:S06]  /*19e0*/  MEMBAR.ALL.CTA ;  /* 0x0000000000007992 */ /* 0x0005ec0000008000 */
[----:B--2---:R-:W2:Y:S01]  /*19f0*/  FENCE.VIEW.ASYNC.S ;  /* 0x00000000000073c6 */ /* 0x004ea20000000000 */
[----:B------:R-:W-:Y:S01]  /*1a00*/  @UP0 UIADD3 UR9, UPT, UPT, UR8, 0x18000, URZ ;  /* 0x0001800008090890 */ /* 0x000fe2000fffe0ff */
[----:B------:R-:W-:Y:S01]  /*1a10*/  @UP0 UMOV UR10, URZ ;  /* 0x000000ff000a0c82 */ /* 0x000fe20008000000 */
[----:B------:R-:W-:Y:S01]  /*1a20*/  @UP1 UIADD3 UR17, UPT, UPT, UR8, 0x18000, URZ ;  /* 0x0001800008111890 */ /* 0x000fe2000fffe0ff */
[----:B------:R-:W-:Y:S01]  /*1a30*/  @UP1 UMOV UR19, URZ ;  /* 0x000000ff00131c82 */ /* 0x000fe20008000000 */
[----:B------:R-:W-:Y:S01]  /*1a40*/  UISETP.NE.U32.AND UP0, UPT, UR22, URZ, UPT ;  /* 0x000000ff1600728c */ /* 0x000fe2000bf05070 */
[----:B--2---:R-:W-:Y:S06]  /*1a50*/  BAR.SYNC.DEFER_BLOCKING 0x0 ;  /* 0x0000000000007b1d */ /* 0x004fec0000010000 */
[----:B------:R1:W-:Y:S02]  /*1a60*/  @UP2 UTMALDG.2D [UR8], [UR24] ;  /* 0x00000008180025b4 */ /* 0x0003e40008008000 */
[----:B------:R-:W-:Y:S06]  /*1a70*/  BAR.SYNC.DEFER_BLOCKING 0x0 ;  /* 0x0000000000007b1d */ /* 0x000fec0000010000 */
[----:B------:R1:W-:Y:S02]  /*1a80*/  @UP3 UTMALDG.2D [UR16], [UR26] ;  /* 0x000000101a0035b4 */ /* 0x0003e40008008000 */
[----:B------:R-:W-:Y:S06]  /*1a90*/  BAR.SYNC.DEFER_BLOCKING 0x0 ;  /* 0x0000000000007b1d */ /* 0x000fec0000010000 */
[----:B------:R-:W2:Y:S02]  /*1aa0*/  SYNCS.PHASECHK.TRANS64.TRYWAIT P0, [UR8+0x18000], RZ ;  /* 0x018000ffff0075a7 */ /* 0x000ea40008001108 */
[----:B-12---:R-:W-:Y:S05]  /*1ab0*/  @!P0 BRA `(.L_x_58) ;  /* 0x0000001000908947 */ /* 0x006fea0003800000 */
.L_x_74:
[----:B------:R-:W-:Y:S05]  /*1ac0*/  BRA.U UP0, `(.L_x_59) ;  /* 0x0000000100747547 */ /* 0x000fea000b800000 */
[----:B------:R-:W-:Y:S02]  /*1ad0*/  USHF.R.U32.HI UR6, URZ, 0x4, UR8 ;  /* 0x00000004ff067899 */ /* 0x000fe40008011608 */
[----:B------:R-:W-:Y:S02]  /*1ae0*/  USHF.R.U32.HI UR10, URZ, 0x4, UR16 ;  /* 0x00000004ff0a7899 */ /* 0x000fe40008011610 */
[----:B------:R-:W-:Y:S02]  /*1af0*/  USGXT.U32 UR6, UR6, 0xe ;  /* 0x0000000e0606789a */ /* 0x000fe40008000000 */
[----:B------:R-:W-:Y:S02]  /*1b00*/  USGXT.U32 UR10, UR10, 0xe ;  /* 0x0000000e0a0a789a */ /* 0x000fe40008000000 */
[----:B------:R-:W-:Y:S02]  /*1b10*/  UIADD3 UR32, UP0, UPT, UR6, 0x2, URZ ;  /* 0x0000000206207890 */ /* 0x000fe4000ff1e0ff */
[----:B------:R-:W-:Y:S01]  /*1b20*/  UIADD3 UR34, UP1, UPT, UR10, 0x100, URZ ;  /* 0x000001000a227890 */ /* 0x000fe2000ff3e0ff */
[----:B------:R-:W-:Y:S01]  /*1b30*/  UMOV UR4, URZ ;  /* 0x000000ff00047c82 */ /* 0x000fe20008000000 */
[----:B------:R-:W-:Y:S01]  /*1b40*/  UMOV UR5, URZ ;  /* 0x000000ff00057c82 */ /* 0x000fe20008000000 */
[----:B------:R-:W-:-:S02]  /*1b50*/  UIADD3.X UR33, UPT, UPT, UR4, 0x40004040, URZ, UP0, !UPT ;  /* 0x4000404004217890 */ /* 0x000fc400087fe4ff */
[----:B------:R-:W-:Y:S02]  /*1b60*/  UIADD3.X UR35, UPT, UPT, UR5, 0x40004040, URZ, UP1, !UPT ;  /* 0x4000404005237890 */ /* 0x000fe40008ffe4ff */
[----:B------:R-:W-:Y:S02]  /*1b70*/  UIADD3.64 UR4, UPT, UPT, UR32, 0x2, URZ ;  /* 0x0000000220047897 */ /* 0x000fe4000fffe0ff */
[----:B------:R-:W-:Y:S02]  /*1b80*/  UIADD3.64 UR16, UPT, UPT, UR34, 0x100, URZ ;  /* 0x0000010022107897 */ /* 0x000fe4000fffe0ff */
[----:B------:R-:W-:Y:S02]  /*1b90*/  UIADD3.64 UR28, UPT, UPT, UR32, 0x4, URZ ;  /* 0x00000004201c7897 */ /* 0x000fe4000fffe0ff */
[----:B------:R-:W-:Y:S01]  /*1ba0*/  UIADD3.64 UR30, UPT, UPT, UR34, 0x200, URZ ;  /* 0x00000200221e7897 */ /* 0x000fe2000fffe0ff */
[----:B------:R-:W-:Y:S01]  /*1bb0*/  UMOV UR36, 0x0 ;  /* 0x0000000000247882 */ /* 0x000fe20000000000 */
[----:B------:R-:W-:Y:S01]  /*1bc0*/  UMOV UR37, 0x8210010 ;  /* 0x0821001000257882 */ /* 0x000fe20000000000 */
[----:B------:R-:W-:Y:S01]  /*1bd0*/  UMOV UR7, 0x40004040 ;  /* 0x4000404000077882 */ /* 0x000fe20000000000 */
[----:B------:R-:W-:Y:S01]  /*1be0*/  UMOV UR11, 0x40004040 ;  /* 0x40004040000b7882 */ /* 0x000fe20000000000 */
[----:B------:R-:W-:Y:S01]  /*1bf0*/  UMOV UR38, 0x0 ;  /* 0x0000000000267882 */ /* 0x000fe20000000000 */
[----:B------:R-:W-:Y:S01]  /*1c00*/  UMOV UR39, 0x8210010 ;  /* 0x0821001000277882 */ /* 0x000fe20000000000 */
[----:B------:R-:W-:Y:S01]  /*1c10*/  UMOV UR40, 0x0 ;  /* 0x0000000000287882 */ /* 0x000fe20000000000 */
[----:B------:R-:W-:Y:S01]  /*1c20*/  UMOV UR41, 0x8210010 ;  /* 0x0821001000297882 */ /* 0x000fe20000000000 */
[----:B------:R1:W-:Y:S01]  /*1c30*/  UTCQMMA gdesc[UR6], gdesc[UR10], tmem[UR23], tmem[UR36], idesc[UR37], !UPT ;  /* 0x00ff240a060075ea */ /* 0x0003e2000f800317 */
[----:B------:R-:W-:Y:S01]  /*1c40*/  UMOV UR42, 0x0 ;  /* 0x00000000002a7882 */ /* 0x000fe20000000000 */
[----:B------:R-:W-:Y:S01]  /*1c50*/  UMOV UR43, 0x8210010 ;  /* 0x08210010002b7882 */ /* 0x000fe20000000000 */
[----:B------:R1:W-:Y:S01]  /*1c60*/  UTCQMMA gdesc[UR32], gdesc[UR34], tmem[UR23], tmem[UR38], idesc[UR39], UPT ;  /* 0x00ff2622200075ea */ /* 0x0003e2000b800317 */
[----:B------:R1:W-:Y:S01]  /*1c70*/  UTCQMMA gdesc[UR4], gdesc[UR16], tmem[UR23], tmem[UR40], idesc[UR41], UPT ;  /* 0x00ff2810040075ea */ /* 0x0003e2000b800317 */
[----:B------:R1:W-:Y:S01]  /*1c80*/  UTCQMMA gdesc[UR28], gdesc[UR30], tmem[UR23], tmem[UR42], idesc[UR43], UPT ;  /* 0x00ff2a1e1c0075ea */ /* 0x0003e2000b800317 */
[----:B------:R-:W-:Y:S01]  /*1c90*/  NOP ;  /* 0x0000000000007918 */ /* 0x000fe20000000000 */
.L_x_59:
[----:B------:R-:W-:Y:S01]  /*1ca0*/  ELECT P0, URZ, PT ;  /* 0x0000000000ff782f */ /* 0x000fe20003800000 */
[----:B-1----:R-:W-:Y:S01]  /*1cb0*/  UMOV UR4, UR12 ;  /* 0x0000000c00047c82 */ /* 0x002fe20008000000 */
[----:B------:R-:W-:Y:S02]  /*1cc0*/  UMOV UR5, URZ ;  /* 0x000000ff00057c82 */ /* 0x000fe40008000000 */
[----:B------:R-:W-:-:S13]  /*1cd0*/  ISETP.LT.U32.AND P0, PT, R132, 0x20, P0 ;  /* 0x000000208400780c */ /* 0x000fda0000701070 */
[----:B------:R-:W-:Y:S01]  /*1ce0*/  VOTEU.ANY UP0, P0 ;  /* 0x0000000000ff7886 */ /* 0x000fe20000000100 */
[----:B------:R-:W-:Y:S01]  /*1cf0*/  VOTEU.ANY UP1, P0 ;  /* 0x0000000000ff7886 */ /* 0x000fe20000020100 */
[----:B------:R-:W-:-:S03]  /*1d00*/  ISETP.GE.U32.AND P0, PT, R10, 0x81, PT ;  /* 0x000000810a00780c */ /* 0x000fc60003f06070 */
[----:B------:R-:W-:Y:S02]  /*1d10*/  @UP0 UMOV UR4, UR4 ;  /* 0x0000000400040c82 */ /* 0x000fe40008000000 */
[----:B------:R1:W-:Y:S01]  /*1d20*/  @UP1 UTCBAR [UR4], URZ ;  /* 0x000000ff040013e9 */ /* 0x0003e200080000ff */
[----:B------:R-:W-:Y:S06]  /*1d30*/  BAR.SYNC.DEFER_BLOCKING 0x0 ;  /* 0x0000000000007b1d */ /* 0x000fec0000010000 */
[----:B------:R-:W2:Y:S02]  /*1d40*/  SYNCS.PHASECHK.TRANS64.TRYWAIT P1, [UR8+0x18020], RZ ;  /* 0x018020ffff0075a7 */ /* 0x000ea40008021108 */
[----:B-12---:R-:W-:Y:S05]  /*1d50*/  @!P1 BRA `(.L_x_60) ;  /* 0x0000000c00f49947 */ /* 0x006fea0003800000 */
.L_x_75:
[----:B------:R-:W-:Y:S01]  /*1d60*/  UMOV UR4, URZ ;  /* 0x000000ff00047c82 */ /* 0x000fe20008000000 */
[----:B------:R-:W-:Y:S05]  /*1d70*/  @!P0 BRA `(.L_x_57) ;  /* 0x0000000400548947 */ /* 0x000fea0003800000 */
[----:B------:R-:W1:Y:S01]  /*1d80*/  LDCU UR29, c[0x0][0x3a0] ;  /* 0x00007400ff1d77ac */ /* 0x000e620008000800 */
[----:B------:R-:W-:Y:S01]  /*1d90*/  UMOV UR9, 0x1 ;  /* 0x0000000100097882 */ /* 0x000fe20000000000 */
[----:B------:R-:W-:-:S05]  /*1da0*/  UMOV UR14, 0x80 ;  /* 0x00000080000e7882 */ /* 0x000fca0000000000 */
.L_x_64:
[----:B------:R-:W-:Y:S01]  /*1db0*/  BAR.SYNC.DEFER_BLOCKING 0x0 ;  /* 0x0000000000007b1d */ /* 0x000fe20000010000 */
[----:B------:R-:W-:Y:S01]  /*1dc0*/  ULEA UR28, UR9, UR8, 0x3 ;  /* 0x00000008091c7291 */ /* 0x000fe2000f8e18ff */
[----:B------:R-:W-:Y:S01]  /*1dd0*/  @!P3 IMAD.MOV.U32 R2, RZ, RZ, 0x8000 ;  /* 0x00008000ff02b424 */ /* 0x000fe200078e00ff */
[----:B------:R-:W-:Y:S01]  /*1de0*/  ELECT P1, URZ, PT ;  /* 0x0000000000ff782f */ /* 0x000fe20003820000 */
[----:B------:R-:W-:-:S03]  /*1df0*/  ULEA UR12, UR9, UR8, 0xe ;  /* 0x00000008090c7291 */ /* 0x000fc6000f8e70ff */
[----:B------:R-:W-:Y:S02]  /*1e00*/  ISETP.LT.U32.AND P1, PT, R132, 0x20, P1 ;  /* 0x000000208400780c */ /* 0x000fe40000f21070 */
[----:B------:R-:W-:Y:S01]  /*1e10*/  ELECT P0, URZ, PT ;  /* 0x0000000000ff782f */ /* 0x000fe20003800000 */
[----:B------:R-:W-:-:S03]  /*1e20*/  UIADD3 UR16, UPT, UPT, UR12, 0xc000, URZ ;  /* 0x0000c0000c107890 */ /* 0x000fc6000fffe0ff */
[----:B------:R-:W-:Y:S01]  /*1e30*/  ISETP.LT.U32.AND P0, PT, R132, 0x20, P0 ;  /* 0x000000208400780c */ /* 0x000fe20000701070 */
[----:B------:R-:W-:Y:S01]  /*1e40*/  UMOV UR19, UR14 ;  /* 0x0000000e00137c82 */ /* 0x000fe20008000000 */
[----:B------:R-:W-:-:S05]  /*1e50*/  USHF.L.U32 UR5, UR4, 0x1f, URZ ;  /* 0x0000001f04057899 */ /* 0x000fca00080006ff */
[----:B------:R-:W-:Y:S01]  /*1e60*/  VOTEU.ANY UP0, P1 ;  /* 0x0000000000ff7886 */ /* 0x000fe20000800100 */
[----:B------:R2:W-:Y:S01]  /*1e70*/  @!P3 SYNCS.ARRIVE.TRANS64 RZ, [UR28+0x18000], R2 ;  /* 0x01800002ffffb9a7 */ /* 0x0005e2000800001c */
[----:B------:R4:W-:Y:S06]  /*1e80*/  MEMBAR.ALL.CTA ;  /* 0x0000000000007992 */ /* 0x0009ec0000008000 */
[----:B----4-:R-:W4:Y:S01]  /*1e90*/  FENCE.VIEW.ASYNC.S ;  /* 0x00000000000073c6 */ /* 0x010f220000000000 */
[----:B------:R-:W-:Y:S01]  /*1ea0*/  @UP0 UIADD3 UR13, UPT, UPT, UR28, 0x18000, URZ ;  /* 0x000180001c0d0890 */ /* 0x000fe2000fffe0ff */
[----:B----4-:R-:W-:Y:S01]  /*1eb0*/  VOTEU.ANY UP0, P1 ;  /* 0x0000000000ff7886 */ /* 0x010fe20000800100 */
[----:B------:R-:W-:Y:S01]  /*1ec0*/  VOTEU.ANY UP1, P0 ;  /* 0x0000000000ff7886 */ /* 0x000fe20000020100 */
[----:B--2---:R-:W-:-:S04]  /*1ed0*/  IMAD.U32 R2, RZ, RZ, UR5 ;  /* 0x00000005ff027e24 */ /* 0x004fc8000f8e00ff */
[----:B------:R-:W-:Y:S01]  /*1ee0*/  @UP1 UIADD3 UR17, UPT, UPT, UR28, 0x18000, URZ ;  /* 0x000180001c111890 */ /* 0x000fe2000fffe0ff */
[----:B------:R-:W-:Y:S01]  /*1ef0*/  VOTEU.ANY UP1, P0 ;  /* 0x0000000000ff7886 */ /* 0x000fe20000020100 */
[----:B------:R-:W-:Y:S06]  /*1f00*/  BAR.SYNC.DEFER_BLOCKING 0x0 ;  /* 0x0000000000007b1d */ /* 0x000fec0000010000 */
[----:B------:R2:W-:Y:S01]  /*1f10*/  @UP0 UTMALDG.2D [UR12], [UR24] ;  /* 0x0000000c180005b4 */ /* 0x0005e20008008000 */
[----:B------:R-:W-:Y:S01]  /*1f20*/  UISETP.NE.U32.AND UP0, UPT, UR22, URZ, UPT ;  /* 0x000000ff1600728c */ /* 0x000fe2000bf05070 */
[----:B------:R-:W-:Y:S06]  /*1f30*/  BAR.SYNC.DEFER_BLOCKING 0x0 ;  /* 0x0000000000007b1d */ /* 0x000fec0000010000 */
[----:B------:R2:W-:Y:S02]  /*1f40*/  @UP1 UTMALDG.2D [UR16], [UR26] ;  /* 0x000000101a0015b4 */ /* 0x0005e40008008000 */
[----:B------:R-:W-:Y:S06]  /*1f50*/  BAR.SYNC.DEFER_BLOCKING 0x0 ;  /* 0x0000000000007b1d */ /* 0x000fec0000010000 */
[----:B------:R-:W4:Y:S02]  /*1f60*/  SYNCS.PHASECHK.TRANS64.TRYWAIT P0, [UR28+0x18000], R2 ;  /* 0x01800002ff0075a7 */ /* 0x000f24000800111c */
[----:B--2-4-:R-:W-:Y:S05]  /*1f70*/  @!P0 BRA `(.L_x_61) ;  /* 0x0000000c00788947 */ /* 0x014fea0003800000 */
.L_x_76:
        /* <DEDUP_REMOVED lines=11> */
[----:B------:R-:W-:Y:S02]  /*2030*/  UIADD3 UR6, UP0, UPT, UR16, 0x2, URZ ;  /* 0x0000000210067890 */ /* 0x000fe4000ff1e0ff */
[----:B------:R-:W-:Y:S02]  /*2040*/  UIADD3 UR32, UP1, UPT, UR30, 0x100, URZ ;  /* 0x000001001e207890 */ /* 0x000fe4000ff3e0ff */
[----:B------:R-:W-:Y:S02]  /*2050*/  UIADD3 UR34, UP2, UPT, UR16, 0x4, URZ ;  /* 0x0000000410227890 */ /* 0x000fe4000ff5e0ff */
[----:B------:R-:W-:Y:S02]  /*2060*/  UIADD3 UR36, UP3, UPT, UR30, 0x200, URZ ;  /* 0x000002001e247890 */ /* 0x000fe4000ff7e0ff */
[----:B------:R-:W-:-:S02]  /*2070*/  UIADD3.X UR7, UPT, UPT, UR17, URZ, URZ, UP0, !UPT ;  /* 0x000000ff11077290 */ /* 0x000fc400087fe4ff */
[----:B------:R-:W-:Y:S02]  /*2080*/  UIADD3.X UR33, UPT, UPT, UR31, URZ, URZ, UP1, !UPT ;  /* 0x000000ff1f217290 */ /* 0x000fe40008ffe4ff */
[----:B------:R-:W-:Y:S02]  /*2090*/  UIADD3.X UR35, UPT, UPT, UR17, URZ, URZ, UP2, !UPT ;  /* 0x000000ff11237290 */ /* 0x000fe400097fe4ff */
[----:B------:R-:W-:Y:S01]  /*20a0*/  UIADD3.X UR37, UPT, UPT, UR31, URZ, URZ, UP3, !UPT ;  /* 0x000000ff1f257290 */ /* 0x000fe20009ffe4ff */
        /* <DEDUP_REMOVED lines=8> */
[----:B------:R2:W-:Y:S01]  /*2130*/  UTCQMMA gdesc[UR10], gdesc[UR12], tmem[UR23], tmem[UR38], idesc[UR39], UPT ;  /* 0x00ff260c0a0075ea */ /* 0x0005e2000b800317 */
[----:B------:R-:W-:Y:S01]  /*2140*/  UMOV UR44, 0x0 ;  /* 0x00000000002c7882 */ /* 0x000fe20000000000 */
[----:B------:R-:W-:Y:S01]  /*2150*/  UMOV UR45, 0x8210010 ;  /* 0x08210010002d7882 */ /* 0x000fe20000000000 */
[----:B------:R2:W-:Y:S01]  /*2160*/  UTCQMMA gdesc[UR16], gdesc[UR30], tmem[UR23], tmem[UR40], idesc[UR41], UPT ;  /* 0x00ff281e100075ea */ /* 0x0005e2000b800317 */
[----:B------:R2:W-:Y:S01]  /*2170*/  UTCQMMA gdesc[UR6], gdesc[UR32], tmem[UR23], tmem[UR42], idesc[UR43], UPT ;  /* 0x00ff2a20060075ea */ /* 0x0005e2000b800317 */
[----:B------:R2:W-:Y:S01]  /*2180*/  UTCQMMA gdesc[UR34], gdesc[UR36], tmem[UR23], tmem[UR44], idesc[UR45], UPT ;  /* 0x00ff2c24220075ea */ /* 0x0005e2000b800317 */
[----:B------:R-:W-:Y:S01]  /*2190*/  NOP ;  /* 0x0000000000007918 */ /* 0x000fe20000000000 */
.L_x_62:
[----:B------:R-:W-:Y:S01]  /*21a0*/  ELECT P0, URZ, PT ;  /* 0x0000000000ff782f */ /* 0x000fe20003800000 */
[----:B--2---:R-:W-:-:S03]  /*21b0*/  UIADD3 UR6, UPT, UPT, UR28, 0x18020, URZ ;  /* 0x000180201c067890 */ /* 0x004fc6000fffe0ff */
[----:B------:R-:W-:Y:S01]  /*21c0*/  ISETP.LT.U32.AND P0, PT, R132, 0x20, P0 ;  /* 0x000000208400780c */ /* 0x000fe20000701070 */
[----:B------:R-:W-:-:S12]  /*21d0*/  UMOV UR7, URZ ;  /* 0x000000ff00077c82 */ /* 0x000fd80008000000 */
[----:B------:R-:W-:Y:S01]  /*21e0*/  VOTEU.ANY UP0, P0 ;  /* 0x0000000000ff7886 */ /* 0x000fe20000000100 */
[----:B------:R-:W-:-:S04]  /*21f0*/  VOTEU.ANY UP1, P0 ;  /* 0x0000000000ff7886 */ /* 0x000fc80000020100 */
[----:B------:R-:W-:Y:S02]  /*2200*/  @UP0 UMOV UR6, UR6 ;  /* 0x0000000600060c82 */ /* 0x000fe40008000000 */
[----:B------:R2:W-:Y:S01]  /*2210*/  @UP1 UTCBAR [UR6], URZ ;  /* 0x000000ff060013e9 */ /* 0x0005e200080000ff */
[----:B------:R-:W-:Y:S06]  /*2220*/  BAR.SYNC.DEFER_BLOCKING 0x0 ;  /* 0x0000000000007b1d */ /* 0x000fec0000010000 */
[----:B------:R-:W4:Y:S02]  /*2230*/  SYNCS.PHASECHK.TRANS64.TRYWAIT P0, [UR28+0x18020], R2 ;  /* 0x01802002ff0075a7 */ /* 0x000f24000800111c */
[----:B--2-4-:R-:W-:Y:S05]  /*2240*/  @!P0 BRA `(.L_x_63) ;  /* 0x0000000800d08947 */ /* 0x014fea0003800000 */
.L_x_77:
[----:B------:R-:W-:Y:S02]  /*2250*/  UIADD3 UR9, UPT, UPT, UR9, 0x1, URZ ;  /* 0x0000000109097890 */ /* 0x000fe4000fffe0ff */
[----:B------:R-:W-:Y:S02]  /*2260*/  UIADD3 UR14, UPT, UPT, UR14, 0x80, URZ ;  /* 0x000000800e0e7890 */ /* 0x000fe4000fffe0ff */
[----:B------:R-:W-:-:S04]  /*2270*/  UISETP.NE.U32.AND UP0, UPT, UR9, 0x3, UPT ;  /* 0x000000030900788c */ /* 0x000fc8000bf05070 */
[----:B------:R-:W-:Y:S02]  /*2280*/  USEL UR5, URZ, 0x1, UP0 ;  /* 0x00000001ff057887 */ /* 0x000fe40008000000 */
[----:B------:R-:W-:Y:S02]  /*2290*/  USEL UR9, UR9, URZ, UP0 ;  /* 0x000000ff09097287 */ /* 0x000fe40008000000 */
[----:B-1----:R-:W-:Y:S02]  /*22a0*/  UISETP.GE.AND UP0, UPT, UR14, UR29, UPT ;  /* 0x0000001d0e00728c */ /* 0x002fe4000bf06270 */
[----:B------:R-:W-:-:S07]  /*22b0*/  ULOP3.LUT UR4, UR4, UR5, URZ, 0x3c, !UPT ;  /* 0x0000000504047292 */ /* 0x000fce000f8e3cff */
[----:B------:R-:W-:Y:S05]  /*22c0*/  BRA.U !UP0, `(.L_x_64) ;  /* 0xfffffff908b87547 */ /* 0x000fea000b83ffff */
.L_x_57:
[----:B--2-4-:R-:W-:Y:S06]  /*22d0*/  BAR.SYNC.DEFER_BLOCKING 0x0 ;  /* 0x0000000000007b1d */ /* 0x014fec0000010000 */
[----:B------:R-:W-:Y:S04]  /*22e0*/  BSSY.RECONVERGENT B3, `(.L_x_65) ;  /* 0x0000004000037945 */ /* 0x000fe80003800200 */
[----:B------:R-:W-:Y:S05]  /*22f0*/  @P3 BRA `(.L_x_66) ;  /* 0x0000000000083947 */ /* 0x000fea0003800000 */
[----:B------:R-:W1:Y:S02]  /*2300*/  SYNCS.CCTL.IV [UR8+0x18000] ;  /* 0x01800000ff0079b1 */ /* 0x000e640008000008 */
[----:B-1----:R-:W1:Y:S02]  /*2310*/  SYNCS.CCTL.IV [UR8+0x18020] ;  /* 0x01802000ff0079b1 */ /* 0x002e640008000008 */
.L_x_66:
[----:B------:R-:W-:Y:S05]  /*2320*/  BSYNC.RECONVERGENT B3 ;  /* 0x0000000000037941 */ /* 0x000fea0003800200 */
.L_x_65:
[----:B-1----:R-:W-:Y:S06]  /*2330*/  BAR.SYNC.DEFER_BLOCKING 0x0 ;  /* 0x0000000000007b1d */ /* 0x002fec0000010000 */
[----:B------:R-:W-:Y:S04]  /*2340*/  BSSY.RECONVERGENT B3, `(.L_x_67) ;  /* 0x0000004000037945 */ /* 0x000fe80003800200 */
[----:B------:R-:W-:Y:S05]  /*2350*/  @P3 BRA `(.L_x_68) ;  /* 0x0000000000083947 */ /* 0x000fea0003800000 */
[----:B------:R-:W1:Y:S02]  /*2360*/  SYNCS.CCTL.IV [UR8+0x18008] ;  /* 0x01800800ff0079b1 */ /* 0x000e640008000008 */
[----:B-1----:R-:W1:Y:S02]  /*2370*/  SYNCS.CCTL.IV [UR8+0x18028] ;  /* 0x01802800ff0079b1 */ /* 0x002e640008000008 */
.L_x_68:
[----:B------:R-:W-:Y:S05]  /*2380*/  BSYNC.RECONVERGENT B3 ;  /* 0x0000000000037941 */ /* 0x000fea0003800200 */
.L_x_67:
[----:B-1----:R-:W-:Y:S06]  /*2390*/  BAR.SYNC.DEFER_BLOCKING 0x0 ;  /* 0x0000000000007b1d */ /* 0x002fec0000010000 */
[----:B------:R-:W-:Y:S04]  /*23a0*/  BSSY.RECONVERGENT B3, `(.L_x_69) ;  /* 0x0000004000037945 */ /* 0x000fe80003800200 */
[----:B------:R-:W-:Y:S05]  /*23b0*/  @P3 BRA `(.L_x_70) ;  /* 0x0000000000083947 */ /* 0x000fea0003800000 */
[----:B------:R-:W1:Y:S02]  /*23c0*/  SYNCS.CCTL.IV [UR8+0x18010] ;  /* 0x01801000ff0079b1 */ /* 0x000e640008000008 */
[----:B-1----:R-:W1:Y:S02]  /*23d0*/  SYNCS.CCTL.IV [UR8+0x18030] ;  /* 0x01803000ff0079b1 */ /* 0x002e640008000008 */
.L_x_70:
[----:B------:R-:W-:Y:S05]  /*23e0*/  BSYNC.RECONVERGENT B3 ;  /* 0x0000000000037941 */ /* 0x000fea0003800200 */
.L_x_69:
[----:B------:R-:W-:Y:S01]  /*23f0*/  USHF.L.U32 UR22, UR22, 0x15, URZ ;  /* 0x0000001516167899 */ /* 0x000fe200080006ff */
[C---:B------:R-:W-:Y:S01]  /*2400*/  IMAD.SHL.U32 R2, R0.reuse, 0x80, RZ ;  /* 0x0000008000027824 */ /* 0x040fe200078e00ff */
[----:B------:R-:W-:Y:S01]  /*2410*/  ELECT P0, URZ, PT ;  /* 0x0000000000ff782f */ /* 0x000fe20003800000 */
[----:B------:R-:W-:Y:S01]  /*2420*/  IMAD.SHL.U32 R3, R0, 0x10, RZ ;  /* 0x0000001000037824 */ /* 0x000fe200078e00ff */
[----:B------:R-:W-:Y:S02]  /*2430*/  ULOP3.LUT UR22, UR22, 0x600000, URZ, 0xc0, !UPT ;  /* 0x0060000016167892 */ /* 0x000fe4000f8ec0ff */
[----:B------:R-:W-:Y:S01]  /*2440*/  LOP3.LUT R0, R2, 0x3f80, RZ, 0xc0, !PT ;  /* 0x00003f8002007812 */ /* 0x000fe200078ec0ff */
[----:B------:R-:W-:Y:S01]  /*2450*/  UMOV UR9, UR18 ;  /* 0x0000001200097c82 */ /* 0x000fe20008000000 */
[----:B------:R-:W-:Y:S01]  /*2460*/  UIADD3 UR22, UPT, UPT, UR23, UR22, URZ ;  /* 0x0000001617167290 */ /* 0x000fe2000fffe0ff */
[----:B------:R-:W-:Y:S01]  /*2470*/  ISETP.LT.U32.AND P0, PT, R132, 0x20, P0 ;  /* 0x000000208400780c */ /* 0x000fe20000701070 */
[----:B------:R-:W-:Y:S01]  /*2480*/  UMOV UR10, UR15 ;  /* 0x0000000f000a7c82 */ /* 0x000fe20008000000 */
[----:B------:R-:W-:-:S04]  /*2490*/  LOP3.LUT R0, R0, 0x70, R3, 0xf8, !PT ;  /* 0x0000007000007812 */ /* 0x000fc800078ef803 */
[C---:B------:R-:W-:Y:S02]  /*24a0*/  LOP3.LUT R2, R0.reuse, 0x10, RZ, 0x3c, !PT ;  /* 0x0000001000027812 */ /* 0x040fe400078e3cff */
[----:B---3--:R-:W2:Y:S01]  /*24b0*/  LDTM.x128 R4, tmem[UR22] ;  /* 0x00000016000479ee */ /* 0x008ea200083c0000 */
[----:B------:R-:W-:Y:S01]  /*24c0*/  LOP3.LUT R3, R0, 0x20, RZ, 0x3c, !PT ;  /* 0x0000002000037812 */ /* 0x000fe200078e3cff */
[----:B------:R-:W-:-:S03]  /*24d0*/  NOP ;  /* 0x0000000000007918 */ /* 0x000fc60000000000 */
[----:B--2---:R-:W-:Y:S01]  /*24e0*/  VOTEU.ANY UP1, P0 ;  /* 0x0000000000ff7886 */ /* 0x004fe20000020100 */
[----:B------:R-:W-:Y:S01]  /*24f0*/  VOTEU.ANY UP0, P0 ;  /* 0x0000000000ff7886 */ /* 0x000fe20000000100 */
[----:B------:R-:W-:Y:S02]  /*2500*/  F2FP.SATFINITE.E4M3.F32.PACK_AB_MERGE_C R6, R7, R6, RZ ;  /* 0x000000060706723e */ /* 0x000fe400048070ff */
[----:B------:R-:W-:Y:S02]  /*2510*/  F2FP.SATFINITE.E4M3.F32.PACK_AB_MERGE_C R10, R11, R10, RZ ;  /* 0x0000000a0b0a723e */ /* 0x000fe400048070ff */
[----:B------:R-:W-:Y:S02]  /*2520*/  F2FP.SATFINITE.E4M3.F32.PACK_AB_MERGE_C R14, R15, R14, RZ ;  /* 0x0000000e0f0e723e */ /* 0x000fe400048070ff */
[----:B------:R-:W-:Y:S02]  /*2530*/  F2FP.SATFINITE.E4M3.F32.PACK_AB_MERGE_C R7, R19, R18, RZ ;  /* 0x000000121307723e */ /* 0x000fe400048070ff */
[----:B------:R-:W-:-:S02]  /*2540*/  F2FP.SATFINITE.E4M3.F32.PACK_AB_MERGE_C R22, R23, R22, RZ ;  /* 0x000000161716723e */ /* 0x000fc400048070ff */
[----:B------:R-:W-:Y:S02]  /*2550*/  F2FP.SATFINITE.E4M3.F32.PACK_AB_MERGE_C R26, R27, R26, RZ ;  /* 0x0000001a1b1a723e */ /* 0x000fe400048070ff */
        /* <DEDUP_REMOVED lines=11> */
[----:B------:R-:W-:Y:S02]  /*2610*/  F2FP.SATFINITE.E4M3.F32.PACK_AB_MERGE_C R4, R5, R4, R6 ;  /* 0x000000040504723e */ /* 0x000fe40004807006 */
[----:B------:R-:W-:Y:S02]  /*2620*/  F2FP.SATFINITE.E4M3.F32.PACK_AB_MERGE_C R74, R75, R74, RZ ;  /* 0x0000004a4b4a723e */ /* 0x000fe400048070ff */
[----:B------:R-:W-:Y:S02]  /*2630*/  F2FP.SATFINITE.E4M3.F32.PACK_AB_MERGE_C R78, R79, R78, RZ ;  /* 0x0000004e4f4e723e */ /* 0x000fe400048070ff */
[----:B------:R-:W-:Y:S02]  /*2640*/  F2FP.SATFINITE.E4M3.F32.PACK_AB_MERGE_C R71, R83, R82, RZ ;  /* 0x000000525347723e */ /* 0x000fe400048070ff */
[----:B------:R-:W-:Y:S02]  /*2650*/  F2FP.SATFINITE.E4M3.F32.PACK_AB_MERGE_C R86, R87, R86, RZ ;  /* 0x000000565756723e */ /* 0x000fe400048070ff */
[----:B------:R-:W-:-:S02]  /*2660*/  F2FP.SATFINITE.E4M3.F32.PACK_AB_MERGE_C R5, R9, R8, R10 ;  /* 0x000000080905723e */ /* 0x000fc4000480700a */
[----:B------:R-:W-:Y:S02]  /*2670*/  F2FP.SATFINITE.E4M3.F32.PACK_AB_MERGE_C R6, R13, R12, R14 ;  /* 0x0000000c0d06723e */ /* 0x000fe4000480700e */
[----:B------:R-:W-:Y:S02]  /*2680*/  F2FP.SATFINITE.E4M3.F32.PACK_AB_MERGE_C R7, R17, R16, R7 ;  /* 0x000000101107723e */ /* 0x000fe40004807007 */
[----:B------:R-:W-:Y:S02]  /*2690*/  F2FP.SATFINITE.E4M3.F32.PACK_AB_MERGE_C R20, R21, R20, R22 ;  /* 0x000000141514723e */ /* 0x000fe40004807016 */
[----:B------:R-:W-:Y:S01]  /*26a0*/  F2FP.SATFINITE.E4M3.F32.PACK_AB_MERGE_C R90, R91, R90, RZ ;  /* 0x0000005a5b5a723e */ /* 0x000fe200048070ff */
[----:B-1----:R1:W-:Y:S01]  /*26b0*/  STS.128 [R0+UR8], R4 ;  /* 0x0000000400007988 */ /* 0x0023e20008000c08 */
[----:B------:R-:W-:Y:S02]  /*26c0*/  F2FP.SATFINITE.E4M3.F32.PACK_AB_MERGE_C R94, R95, R94, RZ ;  /* 0x0000005e5f5e723e */ /* 0x000fe400048070ff */
[----:B------:R-:W-:-:S02]  /*26d0*/  F2FP.SATFINITE.E4M3.F32.PACK_AB_MERGE_C R98, R99, R98, RZ ;  /* 0x000000626362723e */ /* 0x000fc400048070ff */
[----:B------:R-:W-:Y:S02]  /*26e0*/  F2FP.SATFINITE.E4M3.F32.PACK_AB_MERGE_C R102, R103, R102, RZ ;  /* 0x000000666766723e */ /* 0x000fe400048070ff */
[----:B------:R-:W-:Y:S02]  /*26f0*/  F2FP.SATFINITE.E4M3.F32.PACK_AB_MERGE_C R21, R25, R24, R26 ;  /* 0x000000181915723e */ /* 0x000fe4000480701a */
[----:B------:R-:W-:Y:S02]  /*2700*/  F2FP.SATFINITE.E4M3.F32.PACK_AB_MERGE_C R22, R29, R28, R30 ;  /* 0x0000001c1d16723e */ /* 0x000fe4000480701e */
[----:B------:R-:W-:Y:S02]  /*2710*/  F2FP.SATFINITE.E4M3.F32.PACK_AB_MERGE_C R23, R33, R32, R23 ;  /* 0x000000202117723e */ /* 0x000fe40004807017 */
[----:B------:R-:W-:Y:S02]  /*2720*/  F2FP.SATFINITE.E4M3.F32.PACK_AB_MERGE_C R36, R37, R36, R38 ;  /* 0x000000242524723e */ /* 0x000fe40004807026 */
[----:B------:R-:W-:Y:S01]  /*2730*/  F2FP.SATFINITE.E4M3.F32.PACK_AB_MERGE_C R106, R107, R106, RZ ;  /* 0x0000006a6b6a723e */ /* 0x000fe200048070ff */
[----:B------:R1:W-:Y:S01]  /*2740*/  STS.128 [R2+UR8], R20 ;  /* 0x0000001402007988 */ /* 0x0003e20008000c08 */
[----:B------:R-:W-:-:S02]  /*2750*/  F2FP.SATFINITE.E4M3.F32.PACK_AB_MERGE_C R110, R111, R110, RZ ;  /* 0x0000006e6f6e723e */ /* 0x000fc400048070ff */
[----:B------:R-:W-:Y:S02]  /*2760*/  F2FP.SATFINITE.E4M3.F32.PACK_AB_MERGE_C R114, R115, R114, RZ ;  /* 0x000000727372723e */ /* 0x000fe400048070ff */
[----:B------:R-:W-:Y:S02]  /*2770*/  F2FP.SATFINITE.E4M3.F32.PACK_AB_MERGE_C R118, R119, R118, RZ ;  /* 0x000000767776723e */ /* 0x000fe400048070ff */
[----:B------:R-:W-:Y:S02]  /*2780*/  F2FP.SATFINITE.E4M3.F32.PACK_AB_MERGE_C R37, R41, R40, R42 ;  /* 0x000000282925723e */ /* 0x000fe4000480702a */
[----:B------:R-:W-:Y:S02]  /*2790*/  F2FP.SATFINITE.E4M3.F32.PACK_AB_MERGE_C R38, R45, R44, R46 ;  /* 0x0000002c2d26723e */ /* 0x000fe4000480702e */
[----:B------:R-:W-:Y:S02]  /*27a0*/  F2FP.SATFINITE.E4M3.F32.PACK_AB_MERGE_C R39, R49, R48, R39 ;  /* 0x000000303127723e */ /* 0x000fe40004807027 */
[----:B------:R-:W-:-:S02]  /*27b0*/  F2FP.SATFINITE.E4M3.F32.PACK_AB_MERGE_C R52, R53, R52, R54 ;  /* 0x000000343534723e */ /* 0x000fc40004807036 */
[----:B------:R-:W-:Y:S01]  /*27c0*/  F2FP.SATFINITE.E4M3.F32.PACK_AB_MERGE_C R122, R123, R122, RZ ;  /* 0x0000007a7b7a723e */ /* 0x000fe200048070ff */
[----:B------:R1:W-:Y:S01]  /*27d0*/  STS.128 [R3+UR8], R36 ;  /* 0x0000002403007988 */ /* 0x0003e20008000c08 */
[----:B------:R-:W-:Y:S02]  /*27e0*/  F2FP.SATFINITE.E4M3.F32.PACK_AB_MERGE_C R126, R127, R126, RZ ;  /* 0x0000007e7f7e723e */ /* 0x000fe400048070ff */
[----:B------:R-:W-:Y:S02]  /*27f0*/  F2FP.SATFINITE.E4M3.F32.PACK_AB_MERGE_C R130, R131, R130, RZ ;  /* 0x000000828382723e */ /* 0x000fe400048070ff */
[----:B------:R-:W-:Y:S02]  /*2800*/  F2FP.SATFINITE.E4M3.F32.PACK_AB_MERGE_C R53, R57, R56, R58 ;  /* 0x000000383935723e */ /* 0x000fe4000480703a */
[----:B------:R-:W-:Y:S02]  /*2810*/  F2FP.SATFINITE.E4M3.F32.PACK_AB_MERGE_C R54, R61, R60, R62 ;  /* 0x0000003c3d36723e */ /* 0x000fe4000480703e */
[----:B------:R-:W-:-:S02]  /*2820*/  F2FP.SATFINITE.E4M3.F32.PACK_AB_MERGE_C R55, R65, R64, R55 ;  /* 0x000000404137723e */ /* 0x000fc40004807037 */
[----:B------:R-:W-:Y:S02]  /*2830*/  F2FP.SATFINITE.E4M3.F32.PACK_AB_MERGE_C R68, R69, R68, R70 ;  /* 0x000000444544723e */ /* 0x000fe40004807046 */
[----:B------:R-:W-:Y:S02]  /*2840*/  LOP3.LUT R8, R0, 0x30, RZ, 0x3c, !PT ;  /* 0x0000003000087812 */ /* 0x000fe400078e3cff */
[----:B------:R-:W-:Y:S02]  /*2850*/  F2FP.SATFINITE.E4M3.F32.PACK_AB_MERGE_C R69, R73, R72, R74 ;  /* 0x000000484945723e */ /* 0x000fe4000480704a */
[----:B------:R-:W-:Y:S01]  /*2860*/  F2FP.SATFINITE.E4M3.F32.PACK_AB_MERGE_C R70, R77, R76, R78 ;  /* 0x0000004c4d46723e */ /* 0x000fe2000480704e */
[----:B------:R1:W-:Y:S01]  /*2870*/  STS.128 [R8+UR8], R52 ;  /* 0x0000003408007988 */ /* 0x0003e20008000c08 */
[----:B------:R-:W-:Y:S02]  /*2880*/  F2FP.SATFINITE.E4M3.F32.PACK_AB_MERGE_C R71, R81, R80, R71 ;  /* 0x000000505147723e */ /* 0x000fe40004807047 */
[----:B------:R-:W-:-:S02]  /*2890*/  F2FP.SATFINITE.E4M3.F32.PACK_AB_MERGE_C R84, R85, R84, R86 ;  /* 0x000000545554723e */ /* 0x000fc40004807056 */
[C---:B------:R-:W-:Y:S02]  /*28a0*/  LOP3.LUT R9, R0.reuse, 0x40, RZ, 0x3c, !PT ;  /* 0x0000004000097812 */ /* 0x040fe400078e3cff */
[----:B------:R-:W-:Y:S02]  /*28b0*/  F2FP.SATFINITE.E4M3.F32.PACK_AB_MERGE_C R85, R89, R88, R90 ;  /* 0x000000585955723e */ /* 0x000fe4000480705a */
[----:B------:R-:W-:Y:S01]  /*28c0*/  F2FP.SATFINITE.E4M3.F32.PACK_AB_MERGE_C R86, R93, R92, R94 ;  /* 0x0000005c5d56723e */ /* 0x000fe2000480705e */
[----:B------:R1:W-:Y:S01]  /*28d0*/  STS.128 [R9+UR8], R68 ;  /* 0x0000004409007988 */ /* 0x0003e20008000c08 */
[----:B------:R-:W-:Y:S02]  /*28e0*/  F2FP.SATFINITE.E4M3.F32.PACK_AB_MERGE_C R87, R97, R96, R98 ;  /* 0x000000606157723e */ /* 0x000fe40004807062 */
[----:B------:R-:W-:Y:S02]  /*28f0*/  F2FP.SATFINITE.E4M3.F32.PACK_AB_MERGE_C R100, R101, R100, R102 ;  /* 0x000000646564723e */ /* 0x000fe40004807066 */
[----:B------:R-:W-:-:S02]  /*2900*/  LOP3.LUT R10, R0, 0x50, RZ, 0x3c, !PT ;  /* 0x00000050000a7812 */ /* 0x000fc400078e3cff */
[----:B------:R-:W-:Y:S02]  /*2910*/  F2FP.SATFINITE.E4M3.F32.PACK_AB_MERGE_C R101, R105, R104, R106 ;  /* 0x000000686965723e */ /* 0x000fe4000480706a */
[----:B------:R-:W-:Y:S01]  /*2920*/  F2FP.SATFINITE.E4M3.F32.PACK_AB_MERGE_C R102, R109, R108, R110 ;  /* 0x0000006c6d66723e */ /* 0x000fe2000480706e */
[----:B------:R1:W-:Y:S01]  /*2930*/  STS.128 [R10+UR8], R84 ;  /* 0x000000540a007988 */ /* 0x0003e20008000c08 */
[----:B------:R-:W-:Y:S02]  /*2940*/  F2FP.SATFINITE.E4M3.F32.PACK_AB_MERGE_C R103, R113, R112, R114 ;  /* 0x000000707167723e */ /* 0x000fe40004807072 */
[----:B------:R-:W-:Y:S02]  /*2950*/  F2FP.SATFINITE.E4M3.F32.PACK_AB_MERGE_C R116, R117, R116, R118 ;  /* 0x000000747574723e */ /* 0x000fe40004807076 */
[----:B------:R-:W-:Y:S02]  /*2960*/  LOP3.LUT R11, R0, 0x60, RZ, 0x3c, !PT ;  /* 0x00000060000b7812 */ /* 0x000fe400078e3cff */
[----:B------:R-:W-:-:S02]  /*2970*/  F2FP.SATFINITE.E4M3.F32.PACK_AB_MERGE_C R117, R121, R120, R122 ;  /* 0x000000787975723e */ /* 0x000fc4000480707a */
[----:B------:R-:W-:Y:S01]  /*2980*/  F2FP.SATFINITE.E4M3.F32.PACK_AB_MERGE_C R118, R125, R124, R126 ;  /* 0x0000007c7d76723e */ /* 0x000fe2000480707e */
[----:B------:R1:W-:Y:S01]  /*2990*/  STS.128 [R11+UR8], R100 ;  /* 0x000000640b007988 */ /* 0x0003e20008000c08 */
[----:B------:R-:W-:Y:S02]  /*29a0*/  F2FP.SATFINITE.E4M3.F32.PACK_AB_MERGE_C R119, R129, R128, R130 ;  /* 0x000000808177723e */ /* 0x000fe40004807082 */
[----:B------:R-:W-:-:S05]  /*29b0*/  LOP3.LUT R12, R0, 0x70, RZ, 0x3c, !PT ;  /* 0x00000070000c7812 */ /* 0x000fca00078e3cff */
[----:B------:R1:W-:Y:S01]  /*29c0*/  STS.128 [R12+UR8], R116 ;  /* 0x000000740c007988 */ /* 0x0003e20008000c08 */
[----:B------:R2:W-:Y:S06]  /*29d0*/  MEMBAR.ALL.CTA ;  /* 0x0000000000007992 */ /* 0x0005ec0000008000 */
[----:B--2---:R-:W2:Y:S02]  /*29e0*/  FENCE.VIEW.ASYNC.S ;  /* 0x00000000000073c6 */ /* 0x004ea40000000000 */
[----:B--2---:R-:W-:Y:S06]  /*29f0*/  BAR.SYNC.DEFER_BLOCKING 0x0 ;  /* 0x0000000000007b1d */ /* 0x004fec0000010000 */
[----:B------:R1:W-:Y:S01]  /*2a00*/  @UP1 UTMASTG.2D [UR8], [UR20] ;  /* 0x00000008140013b5 */ /* 0x0003e20008008000 */
[----:B------:R0:W-:Y:S01]  /*2a10*/  UTMACMDFLUSH ;  /* 0x00000000000079b7 */ /* 0x0001e20000000000 */
[----:B------:R-:W-:-:S04]  /*2a20*/  DEPBAR.LE SB0, 0x0 ;  /* 0x000080000000791a */ /* 0x000fc80000000000 */
[----:B------:R-:W-:Y:S08]  /*2a30*/  BAR.SYNC.DEFER_BLOCKING 0x0 ;  /* 0x0000000000007b1d */ /* 0x000ff00000010000 */
[----:B------:R-:W-:Y:S06]  /*2a40*/  BAR.SYNC.DEFER_BLOCKING 0x0 ;  /* 0x0000000000007b1d */ /* 0x000fec0000010000 */
[----:B-1----:R-:W-:Y:S05]  /*2a50*/  @P2 BRA `(.L_x_71) ;  /* 0x0000000000a02947 */ /* 0x002fea0003800000 */
[----:B------:R-:W1:Y:S01]  /*2a60*/  S2UR UR5, SR_CgaCtaId ;  /* 0x00000000000579c3 */ /* 0x000e620000008800 */
[----:B------:R-:W-:Y:S01]  /*2a70*/  NOP ;  /* 0x0000000000007918 */ /* 0x000fe20000000000 */
[----:B------:R-:W-:Y:S01]  /*2a80*/  UMOV UR4, 0x50 ;  /* 0x0000005000047882 */ /* 0x000fe20000000000 */
[----:B------:R-:W-:Y:S02]  /*2a90*/  IMAD.U32 R0, RZ, RZ, UR23 ;  /* 0x00000017ff007e24 */ /* 0x000fe4000f8e00ff */
[----:B------:R-:W-:Y:S02]  /*2aa0*/  IMAD.MOV.U32 R3, RZ, RZ, 0xf ;  /* 0x0000000fff037424 */ /* 0x000fe400078e00ff */
[----:B------:R-:W-:Y:S01]  /*2ab0*/  IMAD.MOV.U32 R7, RZ, RZ, 0x1 ;  /* 0x00000001ff077424 */ /* 0x000fe200078e00ff */
[----:B------:R-:W-:-:S04]  /*2ac0*/  LOP3.LUT R0, R0, 0xffff, RZ, 0xc0, !PT ;  /* 0x0000ffff00007812 */ /* 0x000fc800078ec0ff */
[----:B------:R-:W-:-:S05]  /*2ad0*/  SHF.R.U32.HI R0, RZ, 0x5, R0 ;  /* 0x00000005ff007819 */ /* 0x000fca0000011600 */
[----:B------:R-:W-:Y:S01]  /*2ae0*/  VIADD R2, R0, 0x10 ;  /* 0x0000001000027836 */ /* 0x000fe20000000000 */
[----:B------:R-:W-:Y:S01]  /*2af0*/  SHF.L.U32 R0, R3, R0, RZ ;  /* 0x0000000003007219 */ /* 0x000fe200000006ff */
[----:B-1----:R-:W-:-:S03]  /*2b00*/  ULEA UR6, UR5, UR4, 0x18 ;  /* 0x0000000405067291 */ /* 0x002fc6000f8ec0ff */
[----:B------:R-:W-:-:S04]  /*2b10*/  SHF.L.U32 R3, R7, R2, RZ ;  /* 0x0000000207037219 */ /* 0x000fc800000006ff */
[----:B------:R-:W-:Y:S02]  /*2b20*/  LOP3.LUT R0, R3, R0, RZ, 0xfc, !PT ;  /* 0x0000000003007212 */ /* 0x000fe400078efcff */
[----:B------:R-:W1:Y:S02]  /*2b30*/  LDS R5, [UR6] ;  /* 0x00000006ff057984 */ /* 0x000e640008000800 */
[C---:B------:R-:W-:Y:S02]  /*2b40*/  LOP3.LUT R2, R0.reuse, 0xffff, RZ, 0xc0, !PT ;  /* 0x0000ffff00027812 */ /* 0x040fe400078ec0ff */
[----:B-1----:R-:W-:-:S04]  /*2b50*/  LOP3.LUT R3, R0, 0xffff, R5, 0x80, !PT ;  /* 0x0000ffff00037812 */ /* 0x002fc800078e8005 */
[----:B------:R-:W-:-:S13]  /*2b60*/  ISETP.NE.AND P0, PT, R3, R2, PT ;  /* 0x000000020300720c */ /* 0x000fda0003f05270 */
[----:B------:R-:W-:Y:S05]  /*2b70*/  @P0 BRA `(.L_x_72) ;  /* 0x0000000000500947 */ /* 0x000fea0003800000 */
[----:B------:R-:W-:Y:S02]  /*2b80*/  SHF.R.U32.HI R5, RZ, 0x10, R5 ;  /* 0x00000010ff057819 */ /* 0x000fe40000011605 */
[----:B------:R-:W-:-:S04]  /*2b90*/  SHF.R.U32.HI R2, RZ, 0x10, R0 ;  /* 0x00000010ff027819 */ /* 0x000fc80000011600 */
[----:B------:R-:W-:-:S04]  /*2ba0*/  LOP3.LUT R5, R5, R2, RZ, 0xc0, !PT ;  /* 0x0000000205057212 */ /* 0x000fc800078ec0ff */
[----:B------:R-:W-:-:S13]  /*2bb0*/  ISETP.NE.AND P0, PT, R5, R2, PT ;  /* 0x000000020500720c */ /* 0x000fda0003f05270 */
[----:B------:R-:W-:Y:S05]  /*2bc0*/  @P0 BRA `(.L_x_73) ;  /* 0x0000000000300947 */ /* 0x000fea0003800000 */
[----:B------:R-:W-:Y:S01]  /*2bd0*/  R2UR UR4, R0 ;  /* 0x00000000000472ca */ /* 0x000fe200000e0000 */
[----:B------:R-:W-:Y:S01]  /*2be0*/  VOTEU.ANY UR5, UPT, PT ;  /* 0x0000000000057886 */ /* 0x000fe200038e0100 */
[----:B------:R-:W1:Y:S01]  /*2bf0*/  S2R R0, SR_LANEID ;  /* 0x0000000000007919 */ /* 0x000e620000000000 */
[----:B------:R-:W-:-:S10]  /*2c00*/  UFLO.U32 UR5, UR5 ;  /* 0x00000005000572bd */ /* 0x000fd400080e0000 */
[----:B------:R-:W-:-:S06]  /*2c10*/  ULOP3.LUT UR4, URZ, UR4, URZ, 0x33, !UPT ;  /* 0x00000004ff047292 */ /* 0x000fcc000f8e33ff */
[----:B------:R-:W-:-:S04]  /*2c20*/  IMAD.U32 R2, RZ, RZ, UR4 ;  /* 0x00000004ff027e24 */ /* 0x000fc8000f8e00ff */
[----:B------:R-:W2:Y:S02]  /*2c30*/  REDUX UR7, R2 ;  /* 0x00000000020773c4 */ /* 0x000ea40000000000 */
[----:B------:R3:W-:Y:S01]  /*2c40*/  UTCATOMSWS.AND URZ, UR4 ;  /* 0x0000000400ff79e3 */ /* 0x0007e20008000000 */
[----:B-1----:R-:W-:Y:S01]  /*2c50*/  ISETP.EQ.U32.AND P0, PT, R0, UR5, PT ;  /* 0x0000000500007c0c */ /* 0x002fe2000bf02070 */
[----:B--2---:R-:W-:-:S12]  /*2c60*/  IMAD.U32 R0, RZ, RZ, UR7 ;  /* 0x00000007ff007e24 */ /* 0x004fd8000f8e00ff */
[----:B------:R3:W-:Y:S01]  /*2c70*/  @P0 ATOMS.AND RZ, [UR6], R0 ;  /* 0x00000000ffff098c */ /* 0x0007e2000a800006 */
[----:B------:R-:W-:Y:S05]  /*2c80*/  BRA `(.L_x_71) ;  /* 0x0000000000147947 */ /* 0x000fea0003800000 */
.L_x_73:
[----:B------:R-:W-:-:S07]  /*2c90*/  MOV R2, 0x2cb0 ;  /* 0x00002cb000027802 */ /* 0x000fce0000000f00 */
[----:B------:R-:W-:Y:S05]  /*2ca0*/  CALL.REL.NOINC `($__internal_0_$__cuda_sm10x_tcgen05_guardrail_trap_col_being_dealloced_not_returned_by_alloc) ;  /* 0x0000000000447944 */ /* 0x000fea0003c00000 */
[----:B------:R-:W-:Y:S05]  /*2cb0*/  BRA `(.L_x_71) ;  /* 0x0000000000087947 */ /* 0x000fea0003800000 */
.L_x_72:
[----:B------:R-:W-:-:S07]  /*2cc0*/  MOV R2, 0x2ce0 ;  /* 0x00002ce000027802 */ /* 0x000fce0000000f00 */
[----:B------:R-:W-:Y:S05]  /*2cd0*/  CALL.REL.NOINC `($__internal_2_$__cuda_sm10x_tcgen05_guardrail_trap_unallocated_columns_being_dealloced) ;  /* 0x0000000000507944 */ /* 0x000fea0003c00000 */
.L_x_71:
[----:B------:R-:W-:Y:S01]  /*2ce0*/  NOP ;  /* 0x0000000000007918 */ /* 0x000fe20000000000 */
[----:B---3--:R-:W-:Y:S05]  /*2cf0*/  EXIT ;  /* 0x000000000000794d */ /* 0x008fea0003800000 */
.L_x_58:
[----:B------:R-:W1:Y:S02]  /*2d00*/  SYNCS.PHASECHK.TRANS64.TRYWAIT P0, [UR8+0x18000], RZ ;  /* 0x018000ffff0075a7 */ /* 0x000e640008001108 */
[----:B-1----:R-:W-:Y:S05]  /*2d10*/  @!P0 BRA `(.L_x_58) ;  /* 0xfffffffc00f88947 */ /* 0x002fea000383ffff */
[----:B------:R-:W-:Y:S05]  /*2d20*/  BRA `(.L_x_74) ;  /* 0xffffffec00647947 */ /* 0x000fea000383ffff */
.L_x_60:
[----:B------:R-:W1:Y:S02]  /*2d30*/  SYNCS.PHASECHK.TRANS64.TRYWAIT P1, [UR8+0x18020], RZ ;  /* 0x018020ffff0075a7 */ /* 0x000e640008021108 */
[----:B-1----:R-:W-:Y:S05]  /*2d40*/  @!P1 BRA `(.L_x_60) ;  /* 0xfffffffc00f89947 */ /* 0x002fea000383ffff */
[----:B------:R-:W-:Y:S05]  /*2d50*/  BRA `(.L_x_75) ;  /* 0xfffffff000007947 */ /* 0x000fea000383ffff */
.L_x_61:
[----:B------:R-:W2:Y:S02]  /*2d60*/  SYNCS.PHASECHK.TRANS64.TRYWAIT P0, [UR28+0x18000], R2 ;  /* 0x01800002ff0075a7 */ /* 0x000ea4000800111c */
[----:B--2---:R-:W-:Y:S05]  /*2d70*/  @!P0 BRA `(.L_x_61) ;  /* 0xfffffffc00f88947 */ /* 0x004fea000383ffff */
[----:B------:R-:W-:Y:S05]  /*2d80*/  BRA `(.L_x_76) ;  /* 0xfffffff0007c7947 */ /* 0x000fea000383ffff */
.L_x_63:
[----:B------:R-:W2:Y:S02]  /*2d90*/  SYNCS.PHASECHK.TRANS64.TRYWAIT P0, [UR28+0x18020], R2 ;  /* 0x01802002ff0075a7 */ /* 0x000ea4000800111c */
[----:B--2---:R-:W-:Y:S05]  /*2da0*/  @!P0 BRA `(.L_x_63) ;  /* 0xfffffffc00f88947 */ /* 0x004fea000383ffff */
[----:B------:R-:W-:Y:S05]  /*2db0*/  BRA `(.L_x_77) ;  /* 0xfffffff400247947 */ /* 0x000fea000383ffff */
        .weak           $__internal_0_$__cuda_sm10x_tcgen05_guardrail_trap_col_being_dealloced_not_returned_by_alloc
        .type           $__internal_0_$__cuda_sm10x_tcgen05_guardrail_trap_col_being_dealloced_not_returned_by_alloc,@function
        .size           $__internal_0_$__cuda_sm10x_tcgen05_guardrail_trap_col_being_dealloced_not_returned_by_alloc,($__internal_1_$__cuda_sm10x_tcgen05_guardrail_trap_phase_invalid_during_alloc - $__internal_0_$__cuda_sm10x_tcgen05_guardrail_trap_col_being_dealloced_not_returned_by_alloc)
$__internal_0_$__cuda_sm10x_tcgen05_guardrail_trap_col_being_dealloced_not_returned_by_alloc:
[----:B------:R-:W-:Y:S05]  /*2dc0*/  BPT.TRAP 0x1 ;  /* 0x000000040000795c */ /* 0x000fea0000300000 */
[----:B------:R-:W-:-:S04]  /*2dd0*/  IMAD.MOV.U32 R3, RZ, RZ, 0x0 ;  /* 0x00000000ff037424 */ /* 0x000fc800078e00ff */
[----:B------:R-:W-:Y:S05]  /*2de0*/  RET.REL.NODEC R2 `(gluon_tcgen05) ;  /* 0xffffffd002847950 */ /* 0x000fea0003c3ffff */
        .weak           $__internal_1_$__cuda_sm10x_tcgen05_guardrail_trap_phase_invalid_during_alloc
        .type           $__internal_1_$__cuda_sm10x_tcgen05_guardrail_trap_phase_invalid_during_alloc,@function
        .size           $__internal_1_$__cuda_sm10x_tcgen05_guardrail_trap_phase_invalid_during_alloc,($__internal_2_$__cuda_sm10x_tcgen05_guardrail_trap_unallocated_columns_being_dealloced - $__internal_1_$__cuda_sm10x_tcgen05_guardrail_trap_phase_invalid_during_alloc)
$__internal_1_$__cuda_sm10x_tcgen05_guardrail_trap_phase_invalid_during_alloc:
[----:B------:R-:W-:Y:S05]  /*2df0*/  BPT.TRAP 0x1 ;  /* 0x000000040000795c */ /* 0x000fea0000300000 */
[----:B------:R-:W-:-:S04]  /*2e00*/  IMAD.MOV.U32 R3, RZ, RZ, 0x0 ;  /* 0x00000000ff037424 */ /* 0x000fc800078e00ff */
[----:B------:R-:W-:Y:S05]  /*2e10*/  RET.REL.NODEC R2 `(gluon_tcgen05) ;  /* 0xffffffd002787950 */ /* 0x000fea0003c3ffff */
        .weak           $__internal_2_$__cuda_sm10x_tcgen05_guardrail_trap_unallocated_columns_being_dealloced
        .type           $__internal_2_$__cuda_sm10x_tcgen05_guardrail_trap_unallocated_columns_being_dealloced,@function
        .size           $__internal_2_$__cuda_sm10x_tcgen05_guardrail_trap_unallocated_columns_being_dealloced,(.L_x_81 - $__internal_2_$__cuda_sm10x_tcgen05_guardrail_trap_unallocated_columns_being_dealloced)
$__internal_2_$__cuda_sm10x_tcgen05_guardrail_trap_unallocated_columns_being_dealloced:
[----:B------:R-:W-:Y:S05]  /*2e20*/  BPT.TRAP 0x1 ;  /* 0x000000040000795c */ /* 0x000fea0000300000 */
[----:B------:R-:W-:-:S04]  /*2e30*/  IMAD.MOV.U32 R3, RZ, RZ, 0x0 ;  /* 0x00000000ff037424 */ /* 0x000fc800078e00ff */
[----:B------:R-:W-:Y:S05]  /*2e40*/  RET.REL.NODEC R2 `(gluon_tcgen05) ;  /* 0xffffffd0026c7950 */ /* 0x000fea0003c3ffff */
.L_x_78:
[----:B------:R-:W-:-:S00]  /*2e50*/  BRA `(.L_x_78) ;  /* 0xfffffffc00fc7947 */ /* 0x000fc0000383ffff */
[----:B------:R-:W-:-:S00]  /*2e60*/  NOP ;  /* 0x0000000000007918 */ /* 0x000fc00000000000 */
        /* <DEDUP_REMOVED lines=9> */
.L_x_81:


//--------------------- .nv.shared.gluon_tcgen05  --------------------------
	.section	.nv.shared.gluon_tcgen05,"aw",@nobits
	.sectionflags	@""
	.align	16
	.zero		1024


//--------------------- .nv.shared.reserved.0     --------------------------
	.section	.nv.shared.reserved.0,"aw",@nobits
	.align	8
	.weak		__nv_reservedSMEM_offset_0_alias
	.size		__nv_reservedSMEM_offset_0_alias, 0, 64
	.other		__nv_reservedSMEM_offset_0_alias,@"STO_CUDA_RESERVED_SHARED STV_DEFAULT"
__nv_reservedSMEM_offset_0_alias:
	.zero		0
.nv.shared.reserved.0:
	.zero		64
	.weak		__nv_reservedSMEM_allocation_phase
	.type		__nv_reservedSMEM_allocation_phase,@object
	.size		__nv_reservedSMEM_allocation_phase,(.L_0 - __nv_reservedSMEM_allocation_phase)
__nv_reservedSMEM_allocation_phase:
	.zero		1
.L_0:
	.zero		7
	.weak		__nv_reservedSMEM_devtool_atexit_pc
	.type		__nv_reservedSMEM_devtool_atexit_pc,@object
	.size		__nv_reservedSMEM_devtool_atexit_pc,(__nv_reservedSMEM_allocation_mask - __nv_reservedSMEM_devtool_atexit_pc)
__nv_reservedSMEM_devtool_atexit_pc:
	.zero		8
	.weak		__nv_reservedSMEM_allocation_mask
	.type		__nv_reservedSMEM_allocation_mask,@object
	.size		__nv_reservedSMEM_allocation_mask,(.L_2 - __nv_reservedSMEM_allocation_mask)
__nv_reservedSMEM_allocation_mask:
	.zero		4
.L_2:


//--------------------- .nv.constant0.gluon_tcgen05 --------------------------
	.section	.nv.constant0.gluon_tcgen05,"a",@progbits
	.sectionflags	@""
	.align	4
.nv.constant0.gluon_tcgen05:
	.zero		976


//--------------------- SYMBOLS --------------------------

	.type		.nv.reservedSmem.offset0,@object
	.size		.nv.reservedSmem.offset0,0x4
	.type		.nv.reservedSmem.cap,@object
	.size		.nv.reservedSmem.cap,0x4
